// auto-generated by cutlass_sweep.gemm — config: {"arch": "sm_90", "cluster_m": 1, "cluster_n": 1, "dtype": "e5m2", "dtype_b": "e5m2", "layout": "nt", "stages": 0, "tile_k": 64, "tile_m": 128, "tile_n": 128}
#include "cutlass/cutlass.h"
#include "cutlass/gemm/collective/collective_builder.hpp"
#include "cutlass/gemm/device/gemm_universal_adapter.h"
#include "cutlass/gemm/kernel/gemm_universal.hpp"
#include "cutlass/epilogue/collective/collective_builder.hpp"

using ElemA = cutlass::float_e5m2_t;
using ElemB = cutlass::float_e5m2_t;
using ElemCD = cutlass::float_e5m2_t;
using Acc  = float;
using TileShape    = cute::Shape<cute::_128, cute::_128, cute::_64>;
using ClusterShape = cute::Shape<cute::_1, cute::_1, cute::_1>;

using CollectiveEpilogue = typename cutlass::epilogue::collective::CollectiveBuilder<
    cutlass::arch::Sm90, cutlass::arch::OpClassTensorOp,
    TileShape, ClusterShape,
    cutlass::epilogue::collective::EpilogueTileAuto,
    Acc, Acc,
    ElemCD, cutlass::layout::RowMajor, 128 / cutlass::sizeof_bits<ElemCD>::value,
    ElemCD, cutlass::layout::RowMajor, 128 / cutlass::sizeof_bits<ElemCD>::value,
    cutlass::epilogue::collective::EpilogueScheduleAuto
  >::CollectiveOp;

using CollectiveMainloop = typename cutlass::gemm::collective::CollectiveBuilder<
    cutlass::arch::Sm90, cutlass::arch::OpClassTensorOp,
    ElemA, cutlass::layout::RowMajor, 128 / cutlass::sizeof_bits<ElemA>::value,
    ElemB, cutlass::layout::ColumnMajor, 128 / cutlass::sizeof_bits<ElemB>::value,
    Acc,
    TileShape, ClusterShape,
    cutlass::gemm::collective::StageCountAutoCarveout<static_cast<int>(sizeof(typename CollectiveEpilogue::SharedStorage))>,
    cutlass::gemm::collective::KernelScheduleAuto
  >::CollectiveOp;

using GemmKernel = cutlass::gemm::kernel::GemmUniversal<
    cute::Shape<int,int,int,int>,
    CollectiveMainloop,
    CollectiveEpilogue
>;
using Gemm = cutlass::gemm::device::GemmUniversalAdapter<GemmKernel>;

// Force the device kernel symbol into the cubin without needing a host main.
auto* _anchor = &cutlass::device_kernel<GemmKernel>;


// ===== COMPILED SASS (sm_90a) =====

	.target	sm_90a

	.elftype	@"ET_EXEC"


//--------------------- .note.nv.tkinfo           --------------------------
	.section	.note.nv.tkinfo,"",@"SHT_NOTE"
	.sectionflags	@"SHF_NOTE_NV_TKINFO"
	.tkinfo
        /*0018*/ 	.word	0x00000002
        /*0030*/ 	.string	""
        /*0030*/ 	.string	"ptxas"
        /*0030*/ 	.string	"Cuda compilation tools, release 13.0, V13.0.88"
        /*0030*/ 	.string	"Build cuda_13.0.r13.0/compiler.36424714_0"
        /*0030*/ 	.string	"-arch sm_90a -m 64 "



//--------------------- .note.nv.cuinfo           --------------------------
	.section	.note.nv.cuinfo,"",@"SHT_NOTE"
	.sectionflags	@"SHF_NOTE_NV_CUINFO"
        /*0018*/ 	.short	0x0002
        /*001a*/ 	.short	0x005a
        /*001c*/ 	.short	0x0082
	.zero		2


//--------------------- .nv.info                  --------------------------
	.section	.nv.info,"",@"SHT_CUDA_INFO"
	.align	4


	//----- nvinfo : EIATTR_REGCOUNT
	.align		4
        /*0000*/ 	.byte	0x04, 0x2f
        /*0002*/ 	.short	(.L_12 - .L_11)
	.align		4
.L_11:
        /*0004*/ 	.word	index@(_ZN7cutlass13device_kernelINS_4gemm6kernel13GemmUniversalIN4cute5tupleIJiiiiEEENS1_10collective13CollectiveMmaINS1_37MainloopSm90TmaGmmaWarpSpecializedFP8ILi14ENS5_IJNS4_1CILi1EEESB_SB_EEENS1_35KernelTmaWarpSpecializedCooperativeEEENS5_IJNSA_ILi128EEESF_NSA_ILi64EEEEEENS_12float_e5m2_tENS5_IJlSB_lEEESI_SJ_NS4_8TiledMMAINS4_8MMA_AtomIJNS4_4SM904GMMA31MMA_64x128x32_F32E5M2E5M2_SS_TNILNSN_7ScaleInE1ELSP_1EEEEEENS4_6LayoutINS5_IJNSA_ILi2EEESB_SB_EEENS5_IJSB_NSA_ILi0EEESV_EEEEENS5_IJNS4_10UnderscoreESY_SY_EEEEENS4_13SM90_TMA_LOADENS4_14ComposedLayoutINS4_7SwizzleILi2ELi4ELi3EEENS4_18smem_ptr_flag_bitsILi8EEENSS_INS5_IJNSA_ILi8EEESG_EEENS5_IJSG_SB_EEEEEEEvNS4_8identityES11_S1B_vS1C_EENS_8epilogue10collective6detail29Sm90TmaWarpSpecializedAdapterINS1F_15DefaultEpilogueISI_SJ_SJ_NS1E_6thread17LinearCombinationISI_Li1EffLNS1J_9ScaleType4KindE0ELNS_15FloatRoundStyleE2ESI_EENS1_15EpilogueDefaultEEEEEvvEEEEvNT_6ParamsE)
        /*0008*/ 	.word	0x000000a8


	//----- nvinfo : EIATTR_FRAME_SIZE
	.align		4
.L_12:
        /*000c*/ 	.byte	0x04, 0x11
        /*000e*/ 	.short	(.L_14 - .L_13)
	.align		4
.L_13:
        /*0010*/ 	.word	index@(_ZN7cutlass13device_kernelINS_4gemm6kernel13GemmUniversalIN4cute5tupleIJiiiiEEENS1_10collective13CollectiveMmaINS1_37MainloopSm90TmaGmmaWarpSpecializedFP8ILi14ENS5_IJNS4_1CILi1EEESB_SB_EEENS1_35KernelTmaWarpSpecializedCooperativeEEENS5_IJNSA_ILi128EEESF_NSA_ILi64EEEEEENS_12float_e5m2_tENS5_IJlSB_lEEESI_SJ_NS4_8TiledMMAINS4_8MMA_AtomIJNS4_4SM904GMMA31MMA_64x128x32_F32E5M2E5M2_SS_TNILNSN_7ScaleInE1ELSP_1EEEEEENS4_6LayoutINS5_IJNSA_ILi2EEESB_SB_EEENS5_IJSB_NSA_ILi0EEESV_EEEEENS5_IJNS4_10UnderscoreESY_SY_EEEEENS4_13SM90_TMA_LOADENS4_14ComposedLayoutINS4_7SwizzleILi2ELi4ELi3EEENS4_18smem_ptr_flag_bitsILi8EEENSS_INS5_IJNSA_ILi8EEESG_EEENS5_IJSG_SB_EEEEEEEvNS4_8identityES11_S1B_vS1C_EENS_8epilogue10collective6detail29Sm90TmaWarpSpecializedAdapterINS1F_15DefaultEpilogueISI_SJ_SJ_NS1E_6thread17LinearCombinationISI_Li1EffLNS1J_9ScaleType4KindE0ELNS_15FloatRoundStyleE2ESI_EENS1_15EpilogueDefaultEEEEEvvEEEEvNT_6ParamsE)
        /*0014*/ 	.word	0x00000000


	//----- nvinfo : EIATTR_MIN_STACK_SIZE
	.align		4
.L_14:
        /*0018*/ 	.byte	0x04, 0x12
        /*001a*/ 	.short	(.L_16 - .L_15)
	.align		4
.L_15:
        /*001c*/ 	.word	index@(_ZN7cutlass13device_kernelINS_4gemm6kernel13GemmUniversalIN4cute5tupleIJiiiiEEENS1_10collective13CollectiveMmaINS1_37MainloopSm90TmaGmmaWarpSpecializedFP8ILi14ENS5_IJNS4_1CILi1EEESB_SB_EEENS1_35KernelTmaWarpSpecializedCooperativeEEENS5_IJNSA_ILi128EEESF_NSA_ILi64EEEEEENS_12float_e5m2_tENS5_IJlSB_lEEESI_SJ_NS4_8TiledMMAINS4_8MMA_AtomIJNS4_4SM904GMMA31MMA_64x128x32_F32E5M2E5M2_SS_TNILNSN_7ScaleInE1ELSP_1EEEEEENS4_6LayoutINS5_IJNSA_ILi2EEESB_SB_EEENS5_IJSB_NSA_ILi0EEESV_EEEEENS5_IJNS4_10UnderscoreESY_SY_EEEEENS4_13SM90_TMA_LOADENS4_14ComposedLayoutINS4_7SwizzleILi2ELi4ELi3EEENS4_18smem_ptr_flag_bitsILi8EEENSS_INS5_IJNSA_ILi8EEESG_EEENS5_IJSG_SB_EEEEEEEvNS4_8identityES11_S1B_vS1C_EENS_8epilogue10collective6detail29Sm90TmaWarpSpecializedAdapterINS1F_15DefaultEpilogueISI_SJ_SJ_NS1E_6thread17LinearCombinationISI_Li1EffLNS1J_9ScaleType4KindE0ELNS_15FloatRoundStyleE2ESI_EENS1_15EpilogueDefaultEEEEEvvEEEEvNT_6ParamsE)
        /*0020*/ 	.word	0x00000000
.L_16:


//--------------------- .nv.compat                --------------------------
	.section	.nv.compat,"",@"SHT_CUDA_COMPAT_INFO"
	.align	4
        /*0000*/ 	.byte	0x02, 0x09, 0x01, 0x00, 0x02, 0x02, 0x04, 0x00, 0x02, 0x05, 0x05, 0x00, 0x03, 0x07, 0x01, 0x01
        /*0010*/ 	.byte	0x02, 0x03, 0x01, 0x00, 0x02, 0x06, 0x01, 0x00, 0x04, 0x0b, 0x08, 0x00, 0x00, 0x00, 0x00, 0x00
        /*0020*/ 	.byte	0x00, 0x00, 0x00, 0x00


//--------------------- .nv.info._ZN7cutlass13device_kernelINS_4gemm6kernel13GemmUniversalIN4cute5tupleIJiiiiEEENS1_10collective13CollectiveMmaINS1_37MainloopSm90TmaGmmaWarpSpecializedFP8ILi14ENS5_IJNS4_1CILi1EEESB_SB_EEENS1_35KernelTmaWarpSpecializedCooperativeEEENS5_IJNSA_ILi128EEESF_NSA_ILi64EEEEEENS_12float_e5m2_tENS5_IJlSB_lEEESI_SJ_NS4_8TiledMMAINS4_8MMA_AtomIJNS4_4SM904GMMA31MMA_64x128x32_F32E5M2E5M2_SS_TNILNSN_7ScaleInE1ELSP_1EEEEEENS4_6LayoutINS5_IJNSA_ILi2EEESB_SB_EEENS5_IJSB_NSA_ILi0EEESV_EEEEENS5_IJNS4_10UnderscoreESY_SY_EEEEENS4_13SM90_TMA_LOADENS4_14ComposedLayoutINS4_7SwizzleILi2ELi4ELi3EEENS4_18smem_ptr_flag_bitsILi8EEENSS_INS5_IJNSA_ILi8EEESG_EEENS5_IJSG_SB_EEEEEEEvNS4_8identityES11_S1B_vS1C_EENS_8epilogue10collective6detail29Sm90TmaWarpSpecializedAdapterINS1F_15DefaultEpilogueISI_SJ_SJ_NS1E_6thread17LinearCombinationISI_Li1EffLNS1J_9ScaleType4KindE0ELNS_15FloatRoundStyleE2ESI_EENS1_15EpilogueDefaultEEEEEvvEEEEvNT_6ParamsE --------------------------
	.section	.nv.info._ZN7cutlass13device_kernelINS_4gemm6kernel13GemmUniversalIN4cute5tupleIJiiiiEEENS1_10collective13CollectiveMmaINS1_37MainloopSm90TmaGmmaWarpSpecializedFP8ILi14ENS5_IJNS4_1CILi1EEESB_SB_EEENS1_35KernelTmaWarpSpecializedCooperativeEEENS5_IJNSA_ILi128EEESF_NSA_ILi64EEEEEENS_12float_e5m2_tENS5_IJlSB_lEEESI_SJ_NS4_8TiledMMAINS4_8MMA_AtomIJNS4_4SM904GMMA31MMA_64x128x32_F32E5M2E5M2_SS_TNILNSN_7ScaleInE1ELSP_1EEEEEENS4_6LayoutINS5_IJNSA_ILi2EEESB_SB_EEENS5_IJSB_NSA_ILi0EEESV_EEEEENS5_IJNS4_10UnderscoreESY_SY_EEEEENS4_13SM90_TMA_LOADENS4_14ComposedLayoutINS4_7SwizzleILi2ELi4ELi3EEENS4_18smem_ptr_flag_bitsILi8EEENSS_INS5_IJNSA_ILi8EEESG_EEENS5_IJSG_SB_EEEEEEEvNS4_8identityES11_S1B_vS1C_EENS_8epilogue10collective6detail29Sm90TmaWarpSpecializedAdapterINS1F_15DefaultEpilogueISI_SJ_SJ_NS1E_6thread17LinearCombinationISI_Li1EffLNS1J_9ScaleType4KindE0ELNS_15FloatRoundStyleE2ESI_EENS1_15EpilogueDefaultEEEEEvvEEEEvNT_6ParamsE,"",@"SHT_CUDA_INFO"
	.sectionflags	@""
	.align	4


	//----- nvinfo : EIATTR_CUDA_API_VERSION
	.align		4
        /*0000*/ 	.byte	0x04, 0x37
        /*0002*/ 	.short	(.L_18 - .L_17)
.L_17:
        /*0004*/ 	.word	0x00000082


	//----- nvinfo : EIATTR_KPARAM_INFO
	.align		4
.L_18:
        /*0008*/ 	.byte	0x04, 0x17
        /*000a*/ 	.short	(.L_20 - .L_19)
.L_19:
        /*000c*/ 	.word	0x00000000
        /*0010*/ 	.short	0x0000
        /*0012*/ 	.short	0x0070
        /*0014*/ 	.byte	0x00, 0xf0, 0x01, 0x10


	//----- nvinfo : EIATTR_SPARSE_MMA_MASK
	.align		4
.L_20:
        /*0018*/ 	.byte	0x03, 0x50
        /*001a*/ 	.short	0x0000


	//----- nvinfo : EIATTR_MAXREG_COUNT
	.align		4
        /*001c*/ 	.byte	0x03, 0x1b
        /*001e*/ 	.short	0x00a8


	//----- nvinfo : EIATTR_NUM_BARRIERS
	.align		4
        /*0020*/ 	.byte	0x02, 0x4c
        /*0022*/ 	.byte	0x01
	.zero		1


	//----- nvinfo : EIATTR_MERCURY_ISA_VERSION
	.align		4
        /*0024*/ 	.byte	0x03, 0x5f
        /*0026*/ 	.short	0x0101


	//----- nvinfo : EIATTR_INT_WARP_WIDE_INSTR_OFFSETS
	.align		4
        /*0028*/ 	.byte	0x04, 0x31
        /*002a*/ 	.short	(.L_22 - .L_21)


	//   ....[0]....
.L_21:
        /*002c*/ 	.word	0x00000540


	//   ....[1]....
        /*0030*/ 	.word	0x00000550


	//   ....[2]....
        /*0034*/ 	.word	0x00000640


	//----- nvinfo : EIATTR_COOP_GROUP_MASK_REGIDS
	.align		4
.L_22:
        /*0038*/ 	.byte	0x04, 0x29
        /*003a*/ 	.short	(.L_24 - .L_23)


	//   ....[0]....
.L_23:
        /*003c*/ 	.word	0xffffffff


	//   ....[1]....
        /*0040*/ 	.word	0xffffffff


	//   ....[2]....
        /*0044*/ 	.word	0xffffffff


	//   ....[3]....
        /*0048*/ 	.word	0xffffffff


	//   ....[4]....
        /*004c*/ 	.word	0xffffffff


	//----- nvinfo : EIATTR_COOP_GROUP_INSTR_OFFSETS
	.align		4
.L_24:
        /*0050*/ 	.byte	0x04, 0x28
        /*0052*/ 	.short	(.L_26 - .L_25)


	//   ....[0]....
.L_25:
        /*0054*/ 	.word	0x00000060


	//   ....[1]....
        /*0058*/ 	.word	0x00000070


	//   ....[2]....
        /*005c*/ 	.word	0x00000130


	//   ....[3]....
        /*0060*/ 	.word	0x00000430


	//   ....[4]....
        /*0064*/ 	.word	0x00001130


	//----- nvinfo : EIATTR_REG_RECONFIG
	.align		4
.L_26:
        /*0068*/ 	.byte	0x01, 0x54
	.zero		2


	//----- nvinfo : EIATTR_MBARRIER_INSTR_OFFSETS
	.align		4
        /*006c*/ 	.byte	0x04, 0x39
        /*006e*/ 	.short	(.L_28 - .L_27)


	//   ....[0]....
.L_27:
        /*0070*/ 	.word	0x00000250
        /*0074*/ 	.word	0x000000ff
        /*0078*/ 	.word	0x00000000
        /*007c*/ 	.short	0x0100
        /*007e*/ 	.byte	0x08
	.zero		1


	//   ....[1]....
        /*0080*/ 	.word	0x00000260
        /*0084*/ 	.word	0x000000ff
        /*0088*/ 	.word	0x00000070
        /*008c*/ 	.short	0x0100
        /*008e*/ 	.byte	0x08
	.zero		1


	//   ....[2]....
        /*0090*/ 	.word	0x00000270
        /*0094*/ 	.word	0x000000ff
        /*0098*/ 	.word	0x00000008
        /*009c*/ 	.short	0x0100
        /*009e*/ 	.byte	0x08
	.zero		1


	//   ....[3]....
        /*00a0*/ 	.word	0x00000280
        /*00a4*/ 	.word	0x000000ff
        /*00a8*/ 	.word	0x00000078
        /*00ac*/ 	.short	0x0100
        /*00ae*/ 	.byte	0x08
	.zero		1


	//   ....[4]....
        /*00b0*/ 	.word	0x00000290
        /*00b4*/ 	.word	0x000000ff
        /*00b8*/ 	.word	0x00000010
        /*00bc*/ 	.short	0x0100
        /*00be*/ 	.byte	0x08
	.zero		1


	//   ....[5]....
        /*00c0*/ 	.word	0x000002a0
        /*00c4*/ 	.word	0x000000ff
        /*00c8*/ 	.word	0x00000080
        /*00cc*/ 	.short	0x0100
        /*00ce*/ 	.byte	0x08
	.zero		1


	//   ....[6]....
        /*00d0*/ 	.word	0x000002b0
        /*00d4*/ 	.word	0x000000ff
        /*00d8*/ 	.word	0x00000018
        /*00dc*/ 	.short	0x0100
        /*00de*/ 	.byte	0x08
	.zero		1


	//   ....[7]....
        /*00e0*/ 	.word	0x000002c0
        /*00e4*/ 	.word	0x000000ff
        /*00e8*/ 	.word	0x00000088
        /*00ec*/ 	.short	0x0100
        /*00ee*/ 	.byte	0x08
	.zero		1


	//   ....[8]....
        /*00f0*/ 	.word	0x000002d0
        /*00f4*/ 	.word	0x000000ff
        /*00f8*/ 	.word	0x00000020
        /*00fc*/ 	.short	0x0100
        /*00fe*/ 	.byte	0x08
	.zero		1


	//   ....[9]....
        /*0100*/ 	.word	0x000002e0
        /*0104*/ 	.word	0x000000ff
        /*0108*/ 	.word	0x00000090
        /*010c*/ 	.short	0x0100
        /*010e*/ 	.byte	0x08
	.zero		1


	//   ....[10]....
        /*0110*/ 	.word	0x000002f0
        /*0114*/ 	.word	0x000000ff
        /*0118*/ 	.word	0x00000028
        /*011c*/ 	.short	0x0100
        /*011e*/ 	.byte	0x08
	.zero		1


	//   ....[11]....
        /*0120*/ 	.word	0x00000300
        /*0124*/ 	.word	0x000000ff
        /*0128*/ 	.word	0x00000098
        /*012c*/ 	.short	0x0100
        /*012e*/ 	.byte	0x08
	.zero		1


	//   ....[12]....
        /*0130*/ 	.word	0x00000310
        /*0134*/ 	.word	0x000000ff
        /*0138*/ 	.word	0x00000030
        /*013c*/ 	.short	0x0100
        /*013e*/ 	.byte	0x08
	.zero		1


	//   ....[13]....
        /*0140*/ 	.word	0x00000320
        /*0144*/ 	.word	0x000000ff
        /*0148*/ 	.word	0x000000a0
        /*014c*/ 	.short	0x0100
        /*014e*/ 	.byte	0x08
	.zero		1


	//   ....[14]....
        /*0150*/ 	.word	0x00000330
        /*0154*/ 	.word	0x000000ff
        /*0158*/ 	.word	0x00000038
        /*015c*/ 	.short	0x0100
        /*015e*/ 	.byte	0x08
	.zero		1


	//   ....[15]....
        /*0160*/ 	.word	0x00000340
        /*0164*/ 	.word	0x000000ff
        /*0168*/ 	.word	0x000000a8
        /*016c*/ 	.short	0x0100
        /*016e*/ 	.byte	0x08
	.zero		1


	//   ....[16]....
        /*0170*/ 	.word	0x00000350
        /*0174*/ 	.word	0x000000ff
        /*0178*/ 	.word	0x00000040
        /*017c*/ 	.short	0x0100
        /*017e*/ 	.byte	0x08
	.zero		1


	//   ....[17]....
        /*0180*/ 	.word	0x00000360
        /*0184*/ 	.word	0x000000ff
        /*0188*/ 	.word	0x000000b0
        /*018c*/ 	.short	0x0100
        /*018e*/ 	.byte	0x08
	.zero		1


	//   ....[18]....
        /*0190*/ 	.word	0x00000370
        /*0194*/ 	.word	0x000000ff
        /*0198*/ 	.word	0x00000048
        /*019c*/ 	.short	0x0100
        /*019e*/ 	.byte	0x08
	.zero		1


	//   ....[19]....
        /*01a0*/ 	.word	0x00000380
        /*01a4*/ 	.word	0x000000ff
        /*01a8*/ 	.word	0x000000b8
        /*01ac*/ 	.short	0x0100
        /*01ae*/ 	.byte	0x08
	.zero		1


	//   ....[20]....
        /*01b0*/ 	.word	0x00000390
        /*01b4*/ 	.word	0x000000ff
        /*01b8*/ 	.word	0x00000050
        /*01bc*/ 	.short	0x0100
        /*01be*/ 	.byte	0x08
	.zero		1


	//   ....[21]....
        /*01c0*/ 	.word	0x000003a0
        /*01c4*/ 	.word	0x000000ff
        /*01c8*/ 	.word	0x000000c0
        /*01cc*/ 	.short	0x0100
        /*01ce*/ 	.byte	0x08
	.zero		1


	//   ....[22]....
        /*01d0*/ 	.word	0x000003b0
        /*01d4*/ 	.word	0x000000ff
        /*01d8*/ 	.word	0x00000058
        /*01dc*/ 	.short	0x0100
        /*01de*/ 	.byte	0x08
	.zero		1


	//   ....[23]....
        /*01e0*/ 	.word	0x000003c0
        /*01e4*/ 	.word	0x000000ff
        /*01e8*/ 	.word	0x000000c8
        /*01ec*/ 	.short	0x0100
        /*01ee*/ 	.byte	0x08
	.zero		1


	//   ....[24]....
        /*01f0*/ 	.word	0x000003d0
        /*01f4*/ 	.word	0x000000ff
        /*01f8*/ 	.word	0x00000060
        /*01fc*/ 	.short	0x0100
        /*01fe*/ 	.byte	0x08
	.zero		1


	//   ....[25]....
        /*0200*/ 	.word	0x000003e0
        /*0204*/ 	.word	0x000000ff
        /*0208*/ 	.word	0x000000d0
        /*020c*/ 	.short	0x0100
        /*020e*/ 	.byte	0x08
	.zero		1


	//   ....[26]....
        /*0210*/ 	.word	0x000003f0
        /*0214*/ 	.word	0x000000ff
        /*0218*/ 	.word	0x00000068
        /*021c*/ 	.short	0x0100
        /*021e*/ 	.byte	0x08
	.zero		1


	//   ....[27]....
        /*0220*/ 	.word	0x00000400
        /*0224*/ 	.word	0x000000ff
        /*0228*/ 	.word	0x000000d8
        /*022c*/ 	.short	0x0100
        /*022e*/ 	.byte	0x08
	.zero		1


	//   ....[28]....
        /*0230*/ 	.word	0x00000690
        /*0234*/ 	.word	0x000000ff
        /*0238*/ 	.word	0x000000f0
        /*023c*/ 	.short	0x0100
        /*023e*/ 	.byte	0x06
	.zero		1


	//   ....[29]....
        /*0240*/ 	.word	0x000006f0
        /*0244*/ 	.word	0x000000ff
        /*0248*/ 	.word	0x000000f8
        /*024c*/ 	.short	0x0100
        /*024e*/ 	.byte	0x06
	.zero		1


	//   ....[30]....
        /*0250*/ 	.word	0x00001660
        /*0254*/ 	.word	0x000000ff
        /*0258*/ 	.word	0x00000000
        /*025c*/ 	.short	0x010a
        /*025e*/ 	.byte	0x06
	.zero		1


	//   ....[31]....
        /*0260*/ 	.word	0x000016a0
        /*0264*/ 	.word	0x000000ff
        /*0268*/ 	.word	0x00000000
        /*026c*/ 	.short	0x010a
        /*026e*/ 	.byte	0x06
	.zero		1


	//   ....[32]....
        /*0270*/ 	.word	0x00001fd0
        /*0274*/ 	.word	0x000000ff
        /*0278*/ 	.word	0x00000000
        /*027c*/ 	.short	0x010a
        /*027e*/ 	.byte	0x0c
	.zero		1


	//   ....[33]....
        /*0280*/ 	.word	0x00002010
        /*0284*/ 	.word	0x000000ff
        /*0288*/ 	.word	0x00000000
        /*028c*/ 	.short	0x010a
        /*028e*/ 	.byte	0x0c
	.zero		1


	//   ....[34]....
        /*0290*/ 	.word	0x00002640
        /*0294*/ 	.word	0x000000ff
        /*0298*/ 	.word	0x00000000
        /*029c*/ 	.short	0x0101
        /*029e*/ 	.byte	0x08
	.zero		1


	//   ....[35]....
        /*02a0*/ 	.word	0x00002ca0
        /*02a4*/ 	.word	0x000000ff
        /*02a8*/ 	.word	0x00000000
        /*02ac*/ 	.short	0x0101
        /*02ae*/ 	.byte	0x08
	.zero		1


	//   ....[36]....
        /*02b0*/ 	.word	0x00008640
        /*02b4*/ 	.word	0x00000013
        /*02b8*/ 	.word	0x00000070
        /*02bc*/ 	.short	0x010a
        /*02be*/ 	.byte	0x3f
	.zero		1


	//   ....[37]....
        /*02c0*/ 	.word	0x000089d0
        /*02c4*/ 	.word	0x00000008
        /*02c8*/ 	.word	0x000000f8
        /*02cc*/ 	.short	0x0101
        /*02ce*/ 	.byte	0x3f
	.zero		1


	//   ....[38]....
        /*02d0*/ 	.word	0x000090e0
        /*02d4*/ 	.word	0x00000006
        /*02d8*/ 	.word	0x00000000
        /*02dc*/ 	.short	0x010a
        /*02de*/ 	.byte	0x3f
	.zero		1


	//   ....[39]....
        /*02e0*/ 	.word	0x00009160
        /*02e4*/ 	.word	0x00000007
        /*02e8*/ 	.word	0x00000000
        /*02ec*/ 	.short	0x010a
        /*02ee*/ 	.byte	0x3f
	.zero		1


	//   ....[40]....
        /*02f0*/ 	.word	0x000091f0
        /*02f4*/ 	.word	0x00000006
        /*02f8*/ 	.word	0x00000000
        /*02fc*/ 	.short	0x010a
        /*02fe*/ 	.byte	0x3f
	.zero		1


	//   ....[41]....
        /*0300*/ 	.word	0x00009280
        /*0304*/ 	.word	0x00000009
        /*0308*/ 	.word	0x00000000
        /*030c*/ 	.short	0x010a
        /*030e*/ 	.byte	0x3f
	.zero		1


	//   ....[42]....
        /*0310*/ 	.word	0x00009310
        /*0314*/ 	.word	0x00000006
        /*0318*/ 	.word	0x00000000
        /*031c*/ 	.short	0x010a
        /*031e*/ 	.byte	0x3f
	.zero		1


	//   ....[43]....
        /*0320*/ 	.word	0x000093a0
        /*0324*/ 	.word	0x00000009
        /*0328*/ 	.word	0x00000000
        /*032c*/ 	.short	0x010a
        /*032e*/ 	.byte	0x3f
	.zero		1


	//   ....[44]....
        /*0330*/ 	.word	0x00009430
        /*0334*/ 	.word	0x00000006
        /*0338*/ 	.word	0x00000000
        /*033c*/ 	.short	0x010a
        /*033e*/ 	.byte	0x3f
	.zero		1


	//   ....[45]....
        /*0340*/ 	.word	0x000094c0
        /*0344*/ 	.word	0x00000009
        /*0348*/ 	.word	0x00000000
        /*034c*/ 	.short	0x010a
        /*034e*/ 	.byte	0x3f
	.zero		1


	//   ....[46]....
        /*0350*/ 	.word	0x00009550
        /*0354*/ 	.word	0x00000006
        /*0358*/ 	.word	0x00000000
        /*035c*/ 	.short	0x010a
        /*035e*/ 	.byte	0x3f
	.zero		1


	//   ....[47]....
        /*0360*/ 	.word	0x000095e0
        /*0364*/ 	.word	0x00000009
        /*0368*/ 	.word	0x00000000
        /*036c*/ 	.short	0x010a
        /*036e*/ 	.byte	0x3f
	.zero		1


	//   ....[48]....
        /*0370*/ 	.word	0x00009670
        /*0374*/ 	.word	0x00000006
        /*0378*/ 	.word	0x00000000
        /*037c*/ 	.short	0x010a
        /*037e*/ 	.byte	0x3f
	.zero		1


	//   ....[49]....
        /*0380*/ 	.word	0x00009700
        /*0384*/ 	.word	0x00000009
        /*0388*/ 	.word	0x00000000
        /*038c*/ 	.short	0x010a
        /*038e*/ 	.byte	0x3f
	.zero		1


	//   ....[50]....
        /*0390*/ 	.word	0x00009790
        /*0394*/ 	.word	0x00000006
        /*0398*/ 	.word	0x00000000
        /*039c*/ 	.short	0x010a
        /*039e*/ 	.byte	0x3f
	.zero		1


	//   ....[51]....
        /*03a0*/ 	.word	0x00009820
        /*03a4*/ 	.word	0x00000003
        /*03a8*/ 	.word	0x00000000
        /*03ac*/ 	.short	0x010a
        /*03ae*/ 	.byte	0x3f
	.zero		1


	//   ....[52]....
        /*03b0*/ 	.word	0x00009890
        /*03b4*/ 	.word	0x0000000b
        /*03b8*/ 	.word	0x00000000
        /*03bc*/ 	.short	0x010a
        /*03be*/ 	.byte	0x3f
	.zero		1


	//   ....[53]....
        /*03c0*/ 	.word	0x000098f0
        /*03c4*/ 	.word	0x0000008c
        /*03c8*/ 	.word	0x00000000
        /*03cc*/ 	.short	0x010a
        /*03ce*/ 	.byte	0x3f
	.zero		1


	//   ....[54]....
        /*03d0*/ 	.word	0x000099c0
        /*03d4*/ 	.word	0x00000013
        /*03d8*/ 	.word	0x00000070
        /*03dc*/ 	.short	0x010a
        /*03de*/ 	.byte	0x3f
	.zero		1


	//   ....[55]....
        /*03e0*/ 	.word	0x00009aa0
        /*03e4*/ 	.word	0x00000006
        /*03e8*/ 	.word	0x00000000
        /*03ec*/ 	.short	0x010a
        /*03ee*/ 	.byte	0x3f
	.zero		1


	//   ....[56]....
        /*03f0*/ 	.word	0x00009af0
        /*03f4*/ 	.word	0x00000007
        /*03f8*/ 	.word	0x00000000
        /*03fc*/ 	.short	0x010a
        /*03fe*/ 	.byte	0x3f
	.zero		1


	//   ....[57]....
        /*0400*/ 	.word	0x00009b40
        /*0404*/ 	.word	0x00000006
        /*0408*/ 	.word	0x00000000
        /*040c*/ 	.short	0x010a
        /*040e*/ 	.byte	0x3f
	.zero		1


	//   ....[58]....
        /*0410*/ 	.word	0x00009b90
        /*0414*/ 	.word	0x00000009
        /*0418*/ 	.word	0x00000000
        /*041c*/ 	.short	0x010a
        /*041e*/ 	.byte	0x3f
	.zero		1


	//   ....[59]....
        /*0420*/ 	.word	0x00009be0
        /*0424*/ 	.word	0x00000006
        /*0428*/ 	.word	0x00000000
        /*042c*/ 	.short	0x010a
        /*042e*/ 	.byte	0x3f
	.zero		1


	//   ....[60]....
        /*0430*/ 	.word	0x00009c30
        /*0434*/ 	.word	0x00000009
        /*0438*/ 	.word	0x00000000
        /*043c*/ 	.short	0x010a
        /*043e*/ 	.byte	0x3f
	.zero		1


	//   ....[61]....
        /*0440*/ 	.word	0x00009c80
        /*0444*/ 	.word	0x00000006
        /*0448*/ 	.word	0x00000000
        /*044c*/ 	.short	0x010a
        /*044e*/ 	.byte	0x3f
	.zero		1


	//   ....[62]....
        /*0450*/ 	.word	0x00009cd0
        /*0454*/ 	.word	0x00000009
        /*0458*/ 	.word	0x00000000
        /*045c*/ 	.short	0x010a
        /*045e*/ 	.byte	0x3f
	.zero		1


	//   ....[63]....
        /*0460*/ 	.word	0x00009d20
        /*0464*/ 	.word	0x00000006
        /*0468*/ 	.word	0x00000000
        /*046c*/ 	.short	0x010a
        /*046e*/ 	.byte	0x3f
	.zero		1


	//   ....[64]....
        /*0470*/ 	.word	0x00009d70
        /*0474*/ 	.word	0x00000009
        /*0478*/ 	.word	0x00000000
        /*047c*/ 	.short	0x010a
        /*047e*/ 	.byte	0x3f
	.zero		1


	//   ....[65]....
        /*0480*/ 	.word	0x00009dc0
        /*0484*/ 	.word	0x00000006
        /*0488*/ 	.word	0x00000000
        /*048c*/ 	.short	0x010a
        /*048e*/ 	.byte	0x3f
	.zero		1


	//   ....[66]....
        /*0490*/ 	.word	0x00009e10
        /*0494*/ 	.word	0x00000009
        /*0498*/ 	.word	0x00000000
        /*049c*/ 	.short	0x010a
        /*049e*/ 	.byte	0x3f
	.zero		1


	//   ....[67]....
        /*04a0*/ 	.word	0x00009e60
        /*04a4*/ 	.word	0x00000006
        /*04a8*/ 	.word	0x00000000
        /*04ac*/ 	.short	0x010a
        /*04ae*/ 	.byte	0x3f
	.zero		1


	//----- nvinfo : EIATTR_NUM_MBARRIERS
	.align		4
.L_28:
        /*04b0*/ 	.byte	0x03, 0x38
        /*04b2*/ 	.short	0x001e


	//----- nvinfo : EIATTR_EXIT_INSTR_OFFSETS
	.align		4
        /*04b4*/ 	.byte	0x04, 0x1c
        /*04b6*/ 	.short	(.L_30 - .L_29)


	//   ....[0]....
.L_29:
        /*04b8*/ 	.word	0x00000740


	//   ....[1]....
        /*04bc*/ 	.word	0x00001000


	//   ....[2]....
        /*04c0*/ 	.word	0x00007cb0


	//   ....[3]....
        /*04c4*/ 	.word	0x000082e0


	//   ....[4]....
        /*04c8*/ 	.word	0x00009870


	//----- nvinfo : EIATTR_MAX_THREADS
	.align		4
.L_30:
        /*04cc*/ 	.byte	0x04, 0x05
        /*04ce*/ 	.short	(.L_32 - .L_31)
.L_31:
        /*04d0*/ 	.word	0x00000180
        /*04d4*/ 	.word	0x00000001
        /*04d8*/ 	.word	0x00000001


	//----- nvinfo : EIATTR_CRS_STACK_SIZE
	.align		4
.L_32:
        /*04dc*/ 	.byte	0x04, 0x1e
        /*04de*/ 	.short	(.L_34 - .L_33)
.L_33:
        /*04e0*/ 	.word	0x00000000


	//----- nvinfo : EIATTR_CBANK_PARAM_SIZE
	.align		4
.L_34:
        /*04e4*/ 	.byte	0x03, 0x19
        /*04e6*/ 	.short	0x0470


	//----- nvinfo : EIATTR_PARAM_CBANK
	.align		4
        /*04e8*/ 	.byte	0x04, 0x0a
        /*04ea*/ 	.short	(.L_36 - .L_35)
	.align		4
.L_35:
        /*04ec*/ 	.word	index@(.nv.constant0._ZN7cutlass13device_kernelINS_4gemm6kernel13GemmUniversalIN4cute5tupleIJiiiiEEENS1_10collective13CollectiveMmaINS1_37MainloopSm90TmaGmmaWarpSpecializedFP8ILi14ENS5_IJNS4_1CILi1EEESB_SB_EEENS1_35KernelTmaWarpSpecializedCooperativeEEENS5_IJNSA_ILi128EEESF_NSA_ILi64EEEEEENS_12float_e5m2_tENS5_IJlSB_lEEESI_SJ_NS4_8TiledMMAINS4_8MMA_AtomIJNS4_4SM904GMMA31MMA_64x128x32_F32E5M2E5M2_SS_TNILNSN_7ScaleInE1ELSP_1EEEEEENS4_6LayoutINS5_IJNSA_ILi2EEESB_SB_EEENS5_IJSB_NSA_ILi0EEESV_EEEEENS5_IJNS4_10UnderscoreESY_SY_EEEEENS4_13SM90_TMA_LOADENS4_14ComposedLayoutINS4_7SwizzleILi2ELi4ELi3EEENS4_18smem_ptr_flag_bitsILi8EEENSS_INS5_IJNSA_ILi8EEESG_EEENS5_IJSG_SB_EEEEEEEvNS4_8identityES11_S1B_vS1C_EENS_8epilogue10collective6detail29Sm90TmaWarpSpecializedAdapterINS1F_15DefaultEpilogueISI_SJ_SJ_NS1E_6thread17LinearCombinationISI_Li1EffLNS1J_9ScaleType4KindE0ELNS_15FloatRoundStyleE2ESI_EENS1_15EpilogueDefaultEEEEEvvEEEEvNT_6ParamsE)
        /*04f0*/ 	.short	0x0210
        /*04f2*/ 	.short	0x0470


	//----- nvinfo : EIATTR_SW_WAR
	.align		4
.L_36:
        /*04f4*/ 	.byte	0x04, 0x36
        /*04f6*/ 	.short	(.L_38 - .L_37)
.L_37:
        /*04f8*/ 	.word	0x00000008
.L_38:


//--------------------- .nv.callgraph             --------------------------
	.section	.nv.callgraph,"",@"SHT_CUDA_CALLGRAPH"
	.align	4
	.sectionentsize	8
	.align		4
        /*0000*/ 	.word	0x00000000
	.align		4
        /*0004*/ 	.word	0xffffffff
	.align		4
        /*0008*/ 	.word	0x00000000
	.align		4
        /*000c*/ 	.word	0xfffffffe
	.align		4
        /*0010*/ 	.word	0x00000000
	.align		4
        /*0014*/ 	.word	0xfffffffd
	.align		4
        /*0018*/ 	.word	0x00000000
	.align		4
        /*001c*/ 	.word	0xfffffffc


//--------------------- .nv.constant4             --------------------------
	.section	.nv.constant4,"a",@progbits
	.align	8
	.align		8
.nv.constant4:
        /*0000*/ 	.dword	_ZN40_INTERNAL_b101358d_4_k_cu_b2232634_289774cuda3std3__45__cpo5beginE
	.align		8
        /*0008*/ 	.dword	_ZN40_INTERNAL_b101358d_4_k_cu_b2232634_289774cuda3std3__45__cpo3endE
	.align		8
        /*0010*/ 	.dword	_ZN40_INTERNAL_b101358d_4_k_cu_b2232634_289774cuda3std3__45__cpo6cbeginE
	.align		8
        /*0018*/ 	.dword	_ZN40_INTERNAL_b101358d_4_k_cu_b2232634_289774cuda3std3__45__cpo4cendE
	.align		8
        /*0020*/ 	.dword	_ZN40_INTERNAL_b101358d_4_k_cu_b2232634_289774cuda3std3__442_GLOBAL__N__b101358d_4_k_cu_b2232634_289776ignoreE
	.align		8
        /*0028*/ 	.dword	_ZN40_INTERNAL_b101358d_4_k_cu_b2232634_289774cuda3std3__419piecewise_constructE
	.align		8
        /*0030*/ 	.dword	_ZN40_INTERNAL_b101358d_4_k_cu_b2232634_289774cuda3std3__48in_placeE
	.align		8
        /*0038*/ 	.dword	_ZN40_INTERNAL_b101358d_4_k_cu_b2232634_289774cuda3std6ranges3__45__cpo4swapE
	.align		8
        /*0040*/ 	.dword	_ZN40_INTERNAL_b101358d_4_k_cu_b2232634_289774cuda3std6ranges3__45__cpo9iter_moveE
	.align		8
        /*0048*/ 	.dword	_ZN40_INTERNAL_b101358d_4_k_cu_b2232634_289774cute7productE
	.align		8
        /*0050*/ 	.dword	_ZN40_INTERNAL_b101358d_4_k_cu_b2232634_289774cute1_E


//--------------------- .text._ZN7cutlass13device_kernelINS_4gemm6kernel13GemmUniversalIN4cute5tupleIJiiiiEEENS1_10collective13CollectiveMmaINS1_37MainloopSm90TmaGmmaWarpSpecializedFP8ILi14ENS5_IJNS4_1CILi1EEESB_SB_EEENS1_35KernelTmaWarpSpecializedCooperativeEEENS5_IJNSA_ILi128EEESF_NSA_ILi64EEEEEENS_12float_e5m2_tENS5_IJlSB_lEEESI_SJ_NS4_8TiledMMAINS4_8MMA_AtomIJNS4_4SM904GMMA31MMA_64x128x32_F32E5M2E5M2_SS_TNILNSN_7ScaleInE1ELSP_1EEEEEENS4_6LayoutINS5_IJNSA_ILi2EEESB_SB_EEENS5_IJSB_NSA_ILi0EEESV_EEEEENS5_IJNS4_10UnderscoreESY_SY_EEEEENS4_13SM90_TMA_LOADENS4_14ComposedLayoutINS4_7SwizzleILi2ELi4ELi3EEENS4_18smem_ptr_flag_bitsILi8EEENSS_INS5_IJNSA_ILi8EEESG_EEENS5_IJSG_SB_EEEEEEEvNS4_8identityES11_S1B_vS1C_EENS_8epilogue10collective6detail29Sm90TmaWarpSpecializedAdapterINS1F_15DefaultEpilogueISI_SJ_SJ_NS1E_6thread17LinearCombinationISI_Li1EffLNS1J_9ScaleType4KindE0ELNS_15FloatRoundStyleE2ESI_EENS1_15EpilogueDefaultEEEEEvvEEEEvNT_6ParamsE --------------------------
	.section	.text._ZN7cutlass13device_kernelINS_4gemm6kernel13GemmUniversalIN4cute5tupleIJiiiiEEENS1_10collective13CollectiveMmaINS1_37MainloopSm90TmaGmmaWarpSpecializedFP8ILi14ENS5_IJNS4_1CILi1EEESB_SB_EEENS1_35KernelTmaWarpSpecializedCooperativeEEENS5_IJNSA_ILi128EEESF_NSA_ILi64EEEEEENS_12float_e5m2_tENS5_IJlSB_lEEESI_SJ_NS4_8TiledMMAINS4_8MMA_AtomIJNS4_4SM904GMMA31MMA_64x128x32_F32E5M2E5M2_SS_TNILNSN_7ScaleInE1ELSP_1EEEEEENS4_6LayoutINS5_IJNSA_ILi2EEESB_SB_EEENS5_IJSB_NSA_ILi0EEESV_EEEEENS5_IJNS4_10UnderscoreESY_SY_EEEEENS4_13SM90_TMA_LOADENS4_14ComposedLayoutINS4_7SwizzleILi2ELi4ELi3EEENS4_18smem_ptr_flag_bitsILi8EEENSS_INS5_IJNSA_ILi8EEESG_EEENS5_IJSG_SB_EEEEEEEvNS4_8identityES11_S1B_vS1C_EENS_8epilogue10collective6detail29Sm90TmaWarpSpecializedAdapterINS1F_15DefaultEpilogueISI_SJ_SJ_NS1E_6thread17LinearCombinationISI_Li1EffLNS1J_9ScaleType4KindE0ELNS_15FloatRoundStyleE2ESI_EENS1_15EpilogueDefaultEEEEEvvEEEEvNT_6ParamsE,"ax",@progbits
	.align	128
.text._ZN7cutlass13device_kernelINS_4gemm6kernel13GemmUniversalIN4cute5tupleIJiiiiEEENS1_10collective13CollectiveMmaINS1_37MainloopSm90TmaGmmaWarpSpecializedFP8ILi14ENS5_IJNS4_1CILi1EEESB_SB_EEENS1_35KernelTmaWarpSpecializedCooperativeEEENS5_IJNSA_ILi128EEESF_NSA_ILi64EEEEEENS_12float_e5m2_tENS5_IJlSB_lEEESI_SJ_NS4_8TiledMMAINS4_8MMA_AtomIJNS4_4SM904GMMA31MMA_64x128x32_F32E5M2E5M2_SS_TNILNSN_7ScaleInE1ELSP_1EEEEEENS4_6LayoutINS5_IJNSA_ILi2EEESB_SB_EEENS5_IJSB_NSA_ILi0EEESV_EEEEENS5_IJNS4_10UnderscoreESY_SY_EEEEENS4_13SM90_TMA_LOADENS4_14ComposedLayoutINS4_7SwizzleILi2ELi4ELi3EEENS4_18smem_ptr_flag_bitsILi8EEENSS_INS5_IJNSA_ILi8EEESG_EEENS5_IJSG_SB_EEEEEEEvNS4_8identityES11_S1B_vS1C_EENS_8epilogue10collective6detail29Sm90TmaWarpSpecializedAdapterINS1F_15DefaultEpilogueISI_SJ_SJ_NS1E_6thread17LinearCombinationISI_Li1EffLNS1J_9ScaleType4KindE0ELNS_15FloatRoundStyleE2ESI_EENS1_15EpilogueDefaultEEEEEvvEEEEvNT_6ParamsE:
        .type           _ZN7cutlass13device_kernelINS_4gemm6kernel13GemmUniversalIN4cute5tupleIJiiiiEEENS1_10collective13CollectiveMmaINS1_37MainloopSm90TmaGmmaWarpSpecializedFP8ILi14ENS5_IJNS4_1CILi1EEESB_SB_EEENS1_35KernelTmaWarpSpecializedCooperativeEEENS5_IJNSA_ILi128EEESF_NSA_ILi64EEEEEENS_12float_e5m2_tENS5_IJlSB_lEEESI_SJ_NS4_8TiledMMAINS4_8MMA_AtomIJNS4_4SM904GMMA31MMA_64x128x32_F32E5M2E5M2_SS_TNILNSN_7ScaleInE1ELSP_1EEEEEENS4_6LayoutINS5_IJNSA_ILi2EEESB_SB_EEENS5_IJSB_NSA_ILi0EEESV_EEEEENS5_IJNS4_10UnderscoreESY_SY_EEEEENS4_13SM90_TMA_LOADENS4_14ComposedLayoutINS4_7SwizzleILi2ELi4ELi3EEENS4_18smem_ptr_flag_bitsILi8EEENSS_INS5_IJNSA_ILi8EEESG_EEENS5_IJSG_SB_EEEEEEEvNS4_8identityES11_S1B_vS1C_EENS_8epilogue10collective6detail29Sm90TmaWarpSpecializedAdapterINS1F_15DefaultEpilogueISI_SJ_SJ_NS1E_6thread17LinearCombinationISI_Li1EffLNS1J_9ScaleType4KindE0ELNS_15FloatRoundStyleE2ESI_EENS1_15EpilogueDefaultEEEEEvvEEEEvNT_6ParamsE,@function
        .size           _ZN7cutlass13device_kernelINS_4gemm6kernel13GemmUniversalIN4cute5tupleIJiiiiEEENS1_10collective13CollectiveMmaINS1_37MainloopSm90TmaGmmaWarpSpecializedFP8ILi14ENS5_IJNS4_1CILi1EEESB_SB_EEENS1_35KernelTmaWarpSpecializedCooperativeEEENS5_IJNSA_ILi128EEESF_NSA_ILi64EEEEEENS_12float_e5m2_tENS5_IJlSB_lEEESI_SJ_NS4_8TiledMMAINS4_8MMA_AtomIJNS4_4SM904GMMA31MMA_64x128x32_F32E5M2E5M2_SS_TNILNSN_7ScaleInE1ELSP_1EEEEEENS4_6LayoutINS5_IJNSA_ILi2EEESB_SB_EEENS5_IJSB_NSA_ILi0EEESV_EEEEENS5_IJNS4_10UnderscoreESY_SY_EEEEENS4_13SM90_TMA_LOADENS4_14ComposedLayoutINS4_7SwizzleILi2ELi4ELi3EEENS4_18smem_ptr_flag_bitsILi8EEENSS_INS5_IJNSA_ILi8EEESG_EEENS5_IJSG_SB_EEEEEEEvNS4_8identityES11_S1B_vS1C_EENS_8epilogue10collective6detail29Sm90TmaWarpSpecializedAdapterINS1F_15DefaultEpilogueISI_SJ_SJ_NS1E_6thread17LinearCombinationISI_Li1EffLNS1J_9ScaleType4KindE0ELNS_15FloatRoundStyleE2ESI_EENS1_15EpilogueDefaultEEEEEvvEEEEvNT_6ParamsE,(.L_x_222 - _ZN7cutlass13device_kernelINS_4gemm6kernel13GemmUniversalIN4cute5tupleIJiiiiEEENS1_10collective13CollectiveMmaINS1_37MainloopSm90TmaGmmaWarpSpecializedFP8ILi14ENS5_IJNS4_1CILi1EEESB_SB_EEENS1_35KernelTmaWarpSpecializedCooperativeEEENS5_IJNSA_ILi128EEESF_NSA_ILi64EEEEEENS_12float_e5m2_tENS5_IJlSB_lEEESI_SJ_NS4_8TiledMMAINS4_8MMA_AtomIJNS4_4SM904GMMA31MMA_64x128x32_F32E5M2E5M2_SS_TNILNSN_7ScaleInE1ELSP_1EEEEEENS4_6LayoutINS5_IJNSA_ILi2EEESB_SB_EEENS5_IJSB_NSA_ILi0EEESV_EEEEENS5_IJNS4_10UnderscoreESY_SY_EEEEENS4_13SM90_TMA_LOADENS4_14ComposedLayoutINS4_7SwizzleILi2ELi4ELi3EEENS4_18smem_ptr_flag_bitsILi8EEENSS_INS5_IJNSA_ILi8EEESG_EEENS5_IJSG_SB_EEEEEEEvNS4_8identityES11_S1B_vS1C_EENS_8epilogue10collective6detail29Sm90TmaWarpSpecializedAdapterINS1F_15DefaultEpilogueISI_SJ_SJ_NS1E_6thread17LinearCombinationISI_Li1EffLNS1J_9ScaleType4KindE0ELNS_15FloatRoundStyleE2ESI_EENS1_15EpilogueDefaultEEEEEvvEEEEvNT_6ParamsE)
        .other          _ZN7cutlass13device_kernelINS_4gemm6kernel13GemmUniversalIN4cute5tupleIJiiiiEEENS1_10collective13CollectiveMmaINS1_37MainloopSm90TmaGmmaWarpSpecializedFP8ILi14ENS5_IJNS4_1CILi1EEESB_SB_EEENS1_35KernelTmaWarpSpecializedCooperativeEEENS5_IJNSA_ILi128EEESF_NSA_ILi64EEEEEENS_12float_e5m2_tENS5_IJlSB_lEEESI_SJ_NS4_8TiledMMAINS4_8MMA_AtomIJNS4_4SM904GMMA31MMA_64x128x32_F32E5M2E5M2_SS_TNILNSN_7ScaleInE1ELSP_1EEEEEENS4_6LayoutINS5_IJNSA_ILi2EEESB_SB_EEENS5_IJSB_NSA_ILi0EEESV_EEEEENS5_IJNS4_10UnderscoreESY_SY_EEEEENS4_13SM90_TMA_LOADENS4_14ComposedLayoutINS4_7SwizzleILi2ELi4ELi3EEENS4_18smem_ptr_flag_bitsILi8EEENSS_INS5_IJNSA_ILi8EEESG_EEENS5_IJSG_SB_EEEEEEEvNS4_8identityES11_S1B_vS1C_EENS_8epilogue10collective6detail29Sm90TmaWarpSpecializedAdapterINS1F_15DefaultEpilogueISI_SJ_SJ_NS1E_6thread17LinearCombinationISI_Li1EffLNS1J_9ScaleType4KindE0ELNS_15FloatRoundStyleE2ESI_EENS1_15EpilogueDefaultEEEEEvvEEEEvNT_6ParamsE,@"STO_CUDA_ENTRY STV_DEFAULT"
_ZN7cutlass13device_kernelINS_4gemm6kernel13GemmUniversalIN4cute5tupleIJiiiiEEENS1_10collective13CollectiveMmaINS1_37MainloopSm90TmaGmmaWarpSpecializedFP8ILi14ENS5_IJNS4_1CILi1EEESB_SB_EEENS1_35KernelTmaWarpSpecializedCooperativeEEENS5_IJNSA_ILi128EEESF_NSA_ILi64EEEEEENS_12float_e5m2_tENS5_IJlSB_lEEESI_SJ_NS4_8TiledMMAINS4_8MMA_AtomIJNS4_4SM904GMMA31MMA_64x128x32_F32E5M2E5M2_SS_TNILNSN_7ScaleInE1ELSP_1EEEEEENS4_6LayoutINS5_IJNSA_ILi2EEESB_SB_EEENS5_IJSB_NSA_ILi0EEESV_EEEEENS5_IJNS4_10UnderscoreESY_SY_EEEEENS4_13SM90_TMA_LOADENS4_14ComposedLayoutINS4_7SwizzleILi2ELi4ELi3EEENS4_18smem_ptr_flag_bitsILi8EEENSS_INS5_IJNSA_ILi8EEESG_EEENS5_IJSG_SB_EEEEEEEvNS4_8identityES11_S1B_vS1C_EENS_8epilogue10collective6detail29Sm90TmaWarpSpecializedAdapterINS1F_15DefaultEpilogueISI_SJ_SJ_NS1E_6thread17LinearCombinationISI_Li1EffLNS1J_9ScaleType4KindE0ELNS_15FloatRoundStyleE2ESI_EENS1_15EpilogueDefaultEEEEEvvEEEEvNT_6ParamsE:
[----:B------:R-:W-:Y:S01]  /*0000*/  LDC R1, c[0x0][0x28] ;  /* 0x00000a00ff017b82 */ /* 0x000fe20000000800 */
[----:B------:R-:W0:Y:S01]  /*0010*/  S2R R0, SR_TID.X ;  /* 0x0000000000007919 */ /* 0x000e220000002100 */
[----:B------:R-:W-:Y:S01]  /*0020*/  ELECT P0, URZ, PT ;  /* 0x00000000003f782f */ /* 0x000fe20003800000 */
[----:B------:R-:W-:Y:S01]  /*0030*/  BSSY B0, `(.L_x_0) ;  /* 0x000000f000007945 */ /* 0x000fe20003800000 */
[--C-:B0-----:R-:W-:Y:S02]  /*0040*/  SHF.R.U32.HI R2, RZ, 0x5, R0.reuse ;  /* 0x00000005ff027819 */ /* 0x101fe40000011600 */
[----:B------:R-:W-:-:S03]  /*0050*/  SHF.R.U32.HI R3, RZ, 0x7, R0 ;  /* 0x00000007ff037819 */ /* 0x000fc60000011600 */
[----:B------:R-:W0:Y:S04]  /*0060*/  SHFL.IDX PT, R5, R2, RZ, 0x1f ;  /* 0x00001fff02057589 */ /* 0x000e2800000e0000 */
[----:B------:R1:W2:Y:S01]  /*0070*/  SHFL.IDX PT, R6, R3, RZ, 0x1f ;  /* 0x00001fff03067589 */ /* 0x0002a200000e0000 */
[----:B0-----:R-:W-:-:S13]  /*0080*/  ISETP.NE.OR P0, PT, R5, RZ, !P0 ;  /* 0x000000ff0500720c */ /* 0x001fda0004705670 */
[----:B-12---:R-:W-:Y:S05]  /*0090*/  @P0 BRA `(.L_x_1) ;  /* 0x0000000000200947 */ /* 0x006fea0003800000 */
[----:B------:R-:W-:Y:S02]  /*00a0*/  ULDC.64 UR4, c[0x0][0x198] ;  /* 0x0000660000047ab9 */ /* 0x000fe40000000a00 */
[----:B------:R-:W-:Y:S02]  /*00b0*/  UIADD3 UR6, UP0, UR4, 0xf0, URZ ;  /* 0x000000f004067890 */ /* 0x000fe4000ff1e03f */
[----:B------:R-:W-:Y:S02]  /*00c0*/  UIADD3 UR4, UP1, UR4, 0x1f0, URZ ;  /* 0x000001f004047890 */ /* 0x000fe4000ff3e03f */
[----:B------:R-:W-:Y:S02]  /*00d0*/  UIADD3.X UR7, URZ, UR5, URZ, UP0, !UPT ;  /* 0x000000053f077290 */ /* 0x000fe400087fe43f */
[----:B------:R-:W-:-:S07]  /*00e0*/  UIADD3.X UR5, URZ, UR5, URZ, UP1, !UPT ;  /* 0x000000053f057290 */ /* 0x000fce0008ffe43f */
[----:B------:R0:W-:Y:S02]  /*00f0*/  UTMACCTL.PF [UR6] ;  /* 0x00000000060079b9 */ /* 0x0001e40008040000 */
[----:B------:R0:W-:Y:S02]  /*0100*/  UTMACCTL.PF [UR4] ;  /* 0x00000000040079b9 */ /* 0x0001e40008040000 */
[----:B0-----:R-:W-:Y:S01]  /*0110*/  NOP ;  /* 0x0000000000007918 */ /* 0x001fe20000000000 */
.L_x_1:
[----:B------:R-:W-:Y:S05]  /*0120*/  BSYNC B0 ;  /* 0x0000000000007941 */ /* 0x000fea0003800000 */
.L_x_0:
[----:B------:R-:W0:Y:S02]  /*0130*/  SHFL.IDX PT, R3, R2, RZ, 0x1f ;  /* 0x00001fff02037589 */ /* 0x000e2400000e0000 */
[----:B0-----:R-:W-:-:S13]  /*0140*/  ISETP.NE.AND P0, PT, R3, RZ, PT ;  /* 0x000000ff0300720c */ /* 0x001fda0003f05270 */
[----:B------:R-:W-:Y:S05]  /*0150*/  @P0 BRA `(.L_x_2) ;  /* 0x0000000000b40947 */ /* 0x000fea0003800000 */
[----:B------:R-:W-:Y:S01]  /*0160*/  ELECT P0, URZ, PT ;  /* 0x00000000003f782f */ /* 0x000fe20003800000 */
[----:B------:R-:W-:-:S12]  /*0170*/  BSSY B0, `(.L_x_2) ;  /* 0x000002b000007945 */ /* 0x000fd80003800000 */
[----:B------:R-:W-:Y:S05]  /*0180*/  @!P0 BRA `(.L_x_3) ;  /* 0x0000000000a48947 */ /* 0x000fea0003800000 */
[----:B------:R-:W0:Y:S01]  /*0190*/  S2UR UR8, SR_CgaCtaId ;  /* 0x00000000000879c3 */ /* 0x000e220000008800 */
[----:B------:R-:W-:Y:S01]  /*01a0*/  UMOV UR4, 0x400 ;  /* 0x0000040000047882 */ /* 0x000fe20000000000 */
[----:B------:R-:W-:Y:S01]  /*01b0*/  UMOV UR5, 0x1 ;  /* 0x0000000100057882 */ /* 0x000fe20000000000 */
[----:B------:R-:W-:Y:S02]  /*01c0*/  UMOV UR6, 0x100 ;  /* 0x0000010000067882 */ /* 0x000fe40000000000 */
[----:B------:R-:W-:-:S04]  /*01d0*/  UIADD3 UR6, -UR6, 0x100000, URZ ;  /* 0x0010000006067890 */ /* 0x000fc8000fffe13f */
[----:B------:R-:W-:Y:S02]  /*01e0*/  USHF.L.U32 UR7, UR6, 0xb, URZ ;  /* 0x0000000b06077899 */ /* 0x000fe4000800063f */
[----:B------:R-:W-:Y:S02]  /*01f0*/  USHF.L.U32 UR6, UR6, 0x1, URZ ;  /* 0x0000000106067899 */ /* 0x000fe4000800063f */
[----:B0-----:R-:W-:Y:S02]  /*0200*/  ULEA UR8, UR8, UR4, 0x18 ;  /* 0x0000000408087291 */ /* 0x001fe4000f8ec03f */
[----:B------:R-:W-:-:S04]  /*0210*/  UIADD3 UR4, -UR5, 0x100000, URZ ;  /* 0x0010000005047890 */ /* 0x000fc8000fffe13f */
[----:B------:R-:W-:Y:S02]  /*0220*/  USHF.L.U32 UR5, UR4, 0xb, URZ ;  /* 0x0000000b04057899 */ /* 0x000fe4000800063f */
[----:B------:R-:W-:Y:S01]  /*0230*/  USHF.L.U32 UR4, UR4, 0x1, URZ ;  /* 0x0000000104047899 */ /* 0x000fe2000800063f */
[----:B------:R-:W0:Y:S11]  /*0240*/  FENCE.VIEW.ASYNC.S ;  /* 0x00000000000073c6 */ /* 0x000e360000000000 */
[----:B0-----:R0:W1:Y:S01]  /*0250*/  SYNCS.EXCH.64 URZ, [UR8], UR4 ;  /* 0x00000004083f75b2 */ /* 0x0010620008000100 */
[----:B------:R0:W2:Y:S01]  /*0260*/  SYNCS.EXCH.64 URZ, [UR8+0x70], UR6 ;  /* 0x00007006083f75b2 */ /* 0x0000a20008000100 */
[----:B------:R0:W3:Y:S01]  /*0270*/  SYNCS.EXCH.64 URZ, [UR8+0x8], UR4 ;  /* 0x00000804083f75b2 */ /* 0x0000e20008000100 */
[----:B------:R0:W4:Y:S01]  /*0280*/  SYNCS.EXCH.64 URZ, [UR8+0x78], UR6 ;  /* 0x00007806083f75b2 */ /* 0x0001220008000100 */
[----:B------:R0:W0:Y:S01]  /*0290*/  SYNCS.EXCH.64 URZ, [UR8+0x10], UR4 ;  /* 0x00001004083f75b2 */ /* 0x0000220008000100 */
        /* <DEDUP_REMOVED lines=23> */
[----:B-1234-:R-:W-:Y:S01]  /*0410*/  NOP ;  /* 0x0000000000007918 */ /* 0x01efe20000000000 */
.L_x_3:
[----:B0-----:R-:W-:Y:S05]  /*0420*/  BSYNC B0 ;  /* 0x0000000000007941 */ /* 0x001fea0003800000 */
.L_x_2:
[----:B------:R-:W0:Y:S01]  /*0430*/  SHFL.IDX PT, R2, R2, RZ, 0x1f ;  /* 0x00001fff02027589 */ /* 0x000e2200000e0000 */
[----:B------:R-:W1:Y:S01]  /*0440*/  LDC R3, c[0x0][0x65c] ;  /* 0x00019700ff037b82 */ /* 0x000e620000000800 */
[----:B------:R-:W-:Y:S02]  /*0450*/  ELECT P0, URZ, PT ;  /* 0x00000000003f782f */ /* 0x000fe40003800000 */
[----:B------:R-:W-:Y:S01]  /*0460*/  SHF.R.S32.HI R4, RZ, 0x1f, R5 ;  /* 0x0000001fff047819 */ /* 0x000fe20000011405 */
[----:B------:R-:W2:Y:S01]  /*0470*/  S2R R10, SR_CTAID.Y ;  /* 0x00000000000a7919 */ /* 0x000ea20000002600 */
[----:B------:R-:W-:Y:S01]  /*0480*/  UMOV UR4, 0x20 ;  /* 0x0000002000047882 */ /* 0x000fe20000000000 */
[C---:B------:R-:W-:Y:S01]  /*0490*/  ISETP.NE.AND P3, PT, R6.reuse, RZ, PT ;  /* 0x000000ff0600720c */ /* 0x040fe20003f65270 */
[----:B------:R-:W-:Y:S01]  /*04a0*/  VIADD R11, R6, 0xffffffff ;  /* 0xffffffff060b7836 */ /* 0x000fe20000000000 */
[----:B------:R-:W3:Y:S01]  /*04b0*/  S2R R8, SR_CTAID.X ;  /* 0x0000000000087919 */ /* 0x000ee20000002500 */
[----:B------:R-:W-:Y:S01]  /*04c0*/  LEA.HI R4, R4, R5, RZ, 0x2 ;  /* 0x0000000504047211 */ /* 0x000fe200078f10ff */
[----:B------:R-:W-:Y:S01]  /*04d0*/  NOP ;  /* 0x0000000000007918 */ /* 0x000fe20000000000 */
[----:B------:R-:W-:Y:S01]  /*04e0*/  NOP ;  /* 0x0000000000007918 */ /* 0x000fe20000000000 */
[----:B------:R-:W-:-:S02]  /*04f0*/  ISETP.GE.U32.AND P1, PT, R11, 0x2, PT ;  /* 0x000000020b00780c */ /* 0x000fc40003f26070 */
[----:B------:R-:W-:-:S05]  /*0500*/  LOP3.LUT R4, R4, 0xfffffffc, RZ, 0xc0, !PT ;  /* 0xfffffffc04047812 */ /* 0x000fca00078ec0ff */
[----:B------:R-:W-:Y:S01]  /*0510*/  IMAD.IADD R5, R5, 0x1, -R4 ;  /* 0x0000000105057824 */ /* 0x000fe200078e0a04 */
[----:B0-----:R-:W-:Y:S02]  /*0520*/  ISETP.NE.OR P0, PT, R2, RZ, !P0 ;  /* 0x000000ff0200720c */ /* 0x001fe40004705670 */
[----:B-1----:R-:W-:-:S11]  /*0530*/  ISETP.NE.AND P2, PT, R3, 0x1, PT ;  /* 0x000000010300780c */ /* 0x002fd60003f45270 */
[----:B------:R-:W-:Y:S01]  /*0540*/  VOTEU.ALL UP0, P0 ;  /* 0x00000000003f7886 */ /* 0x000fe20000000000 */
[----:B------:R-:W-:Y:S01]  /*0550*/  VOTEU.ALL UP1, P0 ;  /* 0x00000000003f7886 */ /* 0x000fe20000020000 */
[----:B------:R-:W3:Y:S01]  /*0560*/  @P2 LDC R9, c[0x0][0x10] ;  /* 0x00000400ff092b82 */ /* 0x000ee20000000800 */
[----:B--2---:R-:W-:Y:S02]  /*0570*/  @P2 IMAD.MOV.U32 R2, RZ, RZ, R10 ;  /* 0x000000ffff022224 */ /* 0x004fe400078e000a */
[----:B------:R-:W-:Y:S01]  /*0580*/  @!UP0 UMOV UR6, 0x400 ;  /* 0x0000040000068882 */ /* 0x000fe20000000000 */
[----:B------:R-:W-:-:S04]  /*0590*/  @!UP0 UIADD3 UR4, -UR4, 0x100000, URZ ;  /* 0x0010000004048890 */ /* 0x000fc8000fffe13f */
[----:B------:R-:W-:Y:S02]  /*05a0*/  @!UP0 USHF.L.U32 UR5, UR4, 0xb, URZ ;  /* 0x0000000b04058899 */ /* 0x000fe4000800063f */
[----:B------:R-:W-:Y:S01]  /*05b0*/  @!UP0 USHF.L.U32 UR4, UR4, 0x1, URZ ;  /* 0x0000000104048899 */ /* 0x000fe2000800063f */
[----:B------:R-:W-:Y:S02]  /*05c0*/  @P2 IMAD.MOV.U32 R3, RZ, RZ, RZ ;  /* 0x000000ffff032224 */ /* 0x000fe400078e00ff */
[----:B------:R-:W-:Y:S01]  /*05d0*/  @P2 IMAD.MOV.U32 R13, RZ, RZ, RZ ;  /* 0x000000ffff0d2224 */ /* 0x000fe200078e00ff */
[----:B------:R-:W0:Y:S08]  /*05e0*/  @!UP0 S2UR UR7, SR_CgaCtaId ;  /* 0x00000000000789c3 */ /* 0x000e300000008800 */
[----:B------:R-:W1:Y:S01]  /*05f0*/  @!P2 LDC R7, c[0x0][0xc] ;  /* 0x00000300ff07ab82 */ /* 0x000e620000000800 */
[----:B---3--:R-:W-:-:S04]  /*0600*/  @P2 IMAD.WIDE.U32 R2, R8, R9, R2 ;  /* 0x0000000908022225 */ /* 0x008fc800078e0002 */
[----:B------:R-:W-:Y:S02]  /*0610*/  IMAD.MOV.U32 R9, RZ, RZ, RZ ;  /* 0x000000ffff097224 */ /* 0x000fe400078e00ff */
[----:B------:R-:W-:Y:S01]  /*0620*/  @P2 IMAD.IADD R3, R3, 0x1, R13 ;  /* 0x0000000103032824 */ /* 0x000fe200078e020d */
[----:B0-----:R-:W-:Y:S01]  /*0630*/  @!UP0 ULEA UR6, UR7, UR6, 0x18 ;  /* 0x0000000607068291 */ /* 0x001fe2000f8ec03f */
[----:B------:R-:W-:Y:S01]  /*0640*/  VOTEU.ALL UP0, P0 ;  /* 0x00000000003f7886 */ /* 0x000fe20000000000 */
[----:B------:R-:W-:-:S04]  /*0650*/  ISETP.NE.AND P0, PT, R5, 0x3, PT ;  /* 0x000000030500780c */ /* 0x000fc80003f05270 */
[----:B------:R-:W-:-:S04]  /*0660*/  ISETP.EQ.OR P0, PT, R5, RZ, !P0 ;  /* 0x000000ff0500720c */ /* 0x000fc80004702670 */
[----:B------:R-:W-:Y:S01]  /*0670*/  ISETP.EQ.AND P0, PT, R6, RZ, P0 ;  /* 0x000000ff0600720c */ /* 0x000fe20000702270 */
[----:B------:R-:W0:Y:S02]  /*0680*/  FENCE.VIEW.ASYNC.S ;  /* 0x00000000000073c6 */ /* 0x000e240000000000 */
[----:B0-----:R0:W2:Y:S01]  /*0690*/  @!UP0 SYNCS.EXCH.64 URZ, [UR6+0xf0], UR4 ;  /* 0x0000f004063f85b2 */ /* 0x0010a20008000100 */
[----:B-1----:R-:W-:Y:S01]  /*06a0*/  @!P2 IMAD.WIDE.U32 R6, R7, R10, R8 ;  /* 0x0000000a0706a225 */ /* 0x002fe200078e0008 */
[----:B------:R-:W-:-:S03]  /*06b0*/  SEL R4, RZ, 0x1, !P0 ;  /* 0x00000001ff047807 */ /* 0x000fc60004000000 */
[----:B------:R-:W-:Y:S02]  /*06c0*/  @!P2 IMAD.MOV.U32 R2, RZ, RZ, R6 ;  /* 0x000000ffff02a224 */ /* 0x000fe400078e0006 */
[----:B------:R-:W-:Y:S01]  /*06d0*/  @!P2 IMAD.MOV.U32 R3, RZ, RZ, R7 ;  /* 0x000000ffff03a224 */ /* 0x000fe200078e0007 */
[----:B------:R-:W-:Y:S01]  /*06e0*/  SEL R4, R4, 0x2, P1 ;  /* 0x0000000204047807 */ /* 0x000fe20000800000 */
[----:B------:R0:W2:Y:S01]  /*06f0*/  @!UP1 SYNCS.EXCH.64 URZ, [UR6+0xf8], UR4 ;  /* 0x0000f804063f95b2 */ /* 0x0000a20008000100 */
[----:B------:R-:W-:Y:S01]  /*0700*/  NOP ;  /* 0x0000000000007918 */ /* 0x000fe20000000000 */
[----:B--2---:R-:W-:Y:S06]  /*0710*/  BAR.SYNC.DEFER_BLOCKING 0x0 ;  /* 0x0000000000007b1d */ /* 0x004fec0000010000 */
[----:B------:R-:W-:Y:S05]  /*0720*/  @!P3 BRA `(.L_x_4) ;  /* 0x000000740064b947 */ /* 0x000fea0003800000 */
[----:B------:R-:W-:-:S13]  /*0730*/  ISETP.GT.U32.AND P0, PT, R11, 0x1, PT ;  /* 0x000000010b00780c */ /* 0x000fda0003f04070 */
[----:B0-----:R-:W-:Y:S05]  /*0740*/  @P0 EXIT ;  /* 0x000000000000094d */ /* 0x001fea0003800000 */
[----:B------:R-:W-:Y:S01]  /*0750*/  ULDC.64 UR4, c[0x0][0x650] ;  /* 0x0001940000047ab9 */ /* 0x000fe20000000a00 */
[----:B------:R-:W-:Y:S01]  /*0760*/  PRMT R12, RZ, 0x7610, R12 ;  /* 0x00007610ff0c7816 */ /* 0x000fe2000000000c */
[----:B------:R-:W-:Y:S01]  /*0770*/  IMAD.MOV.U32 R6, RZ, RZ, -0x1 ;  /* 0xffffffffff067424 */ /* 0x000fe200078e00ff */
[----:B------:R-:W-:Y:S01]  /*0780*/  ISETP.GE.U32.AND P0, PT, R2, UR4, PT ;  /* 0x0000000402007c0c */ /* 0x000fe2000bf06070 */
[----:B------:R-:W-:Y:S02]  /*0790*/  IMAD.MOV.U32 R7, RZ, RZ, -0x1 ;  /* 0xffffffffff077424 */ /* 0x000fe400078e00ff */
[----:B------:R-:W-:Y:S01]  /*07a0*/  IMAD.MOV.U32 R5, RZ, RZ, -0x1 ;  /* 0xffffffffff057424 */ /* 0x000fe200078e00ff */
[----:B------:R-:W-:-:S13]  /*07b0*/  ISETP.GE.U32.AND.EX P0, PT, R3, UR5, PT, P0 ;  /* 0x0000000503007c0c */ /* 0x000fda000bf06100 */
[----:B------:R-:W-:Y:S05]  /*07c0*/  @P0 BRA `(.L_x_5) ;  /* 0x00000004005c0947 */ /* 0x000fea0003800000 */
[----:B------:R-:W0:Y:S01]  /*07d0*/  LDC.64 R16, c[0x0][0x628] ;  /* 0x00018a00ff107b82 */ /* 0x000e220000000a00 */
[----:B------:R-:W-:Y:S02]  /*07e0*/  IMAD.MOV.U32 R6, RZ, RZ, R2 ;  /* 0x000000ffff067224 */ /* 0x000fe400078e0002 */
[----:B------:R-:W-:-:S05]  /*07f0*/  IMAD.MOV.U32 R7, RZ, RZ, R3 ;  /* 0x000000ffff077224 */ /* 0x000fca00078e0003 */
[----:B------:R-:W1:Y:S08]  /*0800*/  LDC R18, c[0x0][0x630] ;  /* 0x00018c00ff127b82 */ /* 0x000e700000000800 */
[----:B------:R-:W2:Y:S01]  /*0810*/  LDC.64 R20, c[0x0][0x620] ;  /* 0x00018800ff147b82 */ /* 0x000ea20000000a00 */
[----:B0-----:R-:W-:-:S04]  /*0820*/  ISETP.NE.U32.AND P0, PT, R16, RZ, PT ;  /* 0x000000ff1000720c */ /* 0x001fc80003f05070 */
[----:B------:R-:W-:-:S13]  /*0830*/  ISETP.NE.AND.EX P0, PT, R17, RZ, PT, P0 ;  /* 0x000000ff1100720c */ /* 0x000fda0003f05300 */
[----:B-12---:R-:W-:Y:S05]  /*0840*/  @!P0 BRA `(.L_x_6) ;  /* 0x0000000000288947 */ /* 0x006fea0003800000 */
[----:B------:R-:W0:Y:S02]  /*0850*/  LDC R5, c[0x0][0x634] ;  /* 0x00018d00ff057b82 */ /* 0x000e240000000800 */
[----:B0-----:R-:W-:-:S05]  /*0860*/  IADD3 R5, P0, R2, R5, RZ ;  /* 0x0000000502057210 */ /* 0x001fca0007f1e0ff */
[----:B------:R-:W-:-:S04]  /*0870*/  IMAD.X R11, RZ, RZ, R3, P0 ;  /* 0x000000ffff0b7224 */ /* 0x000fc800000e0603 */
[----:B------:R-:W-:-:S04]  /*0880*/  IMAD.WIDE.U32 R6, R11, R16, RZ ;  /* 0x000000100b067225 */ /* 0x000fc800078e00ff */
[----:B------:R-:W-:-:S04]  /*0890*/  IMAD.WIDE.U32 R12, P0, R5, R17, R6 ;  /* 0x00000011050c7225 */ /* 0x000fc80007800006 */
[----:B------:R-:W-:-:S04]  /*08a0*/  IMAD.WIDE.U32 R6, R5, R16, RZ ;  /* 0x0000001005067225 */ /* 0x000fc800078e00ff */
[----:B------:R-:W-:Y:S01]  /*08b0*/  IMAD.X R15, RZ, RZ, RZ, P0 ;  /* 0x000000ffff0f7224 */ /* 0x000fe200000e06ff */
[----:B------:R-:W-:Y:S01]  /*08c0*/  IADD3 RZ, P0, R7, R12, RZ ;  /* 0x0000000c07ff7210 */ /* 0x000fe20007f1e0ff */
[----:B------:R-:W-:-:S04]  /*08d0*/  IMAD.MOV.U32 R14, RZ, RZ, R13 ;  /* 0x000000ffff0e7224 */ /* 0x000fc800078e000d */
[----:B------:R-:W-:-:S08]  /*08e0*/  IMAD.WIDE.U32.X R6, R11, R17, R14, P0 ;  /* 0x000000110b067225 */ /* 0x000fd000000e040e */
.L_x_6:
[--C-:B------:R-:W-:Y:S01]  /*08f0*/  SHF.R.U64 R26, R6, R18, R7.reuse ;  /* 0x00000012061a7219 */ /* 0x100fe20000001207 */
[----:B------:R-:W0:Y:S01]  /*0900*/  LDC.64 R22, c[0x0][0x640] ;  /* 0x00019000ff167b82 */ /* 0x000e220000000a00 */
[----:B------:R-:W-:Y:S01]  /*0910*/  I2FP.F32.U32 R5, R8 ;  /* 0x0000000800057245 */ /* 0x000fe20000201000 */
[----:B------:R-:W-:Y:S01]  /*0920*/  ULDC UR4, c[0x0][0x150] ;  /* 0x0000540000047ab9 */ /* 0x000fe20000000800 */
[----:B------:R-:W-:Y:S02]  /*0930*/  SHF.R.U32.HI R6, RZ, R18, R7 ;  /* 0x00000012ff067219 */ /* 0x000fe40000011607 */
[----:B------:R-:W-:Y:S01]  /*0940*/  IADD3 R11, P0, RZ, -R26, RZ ;  /* 0x8000001aff0b7210 */ /* 0x000fe20007f1e0ff */
[----:B------:R-:W-:Y:S01]  /*0950*/  FMUL R5, R5, UR4 ;  /* 0x0000000405057c20 */ /* 0x000fe20008400000 */
[----:B------:R-:W-:Y:S01]  /*0960*/  ULDC UR4, c[0x0][0x154] ;  /* 0x0000550000047ab9 */ /* 0x000fe20000000800 */
[----:B------:R-:W1:Y:S02]  /*0970*/  LDC R14, c[0x0][0x618] ;  /* 0x00018600ff0e7b82 */ /* 0x000e640000000800 */
[----:B------:R-:W-:-:S02]  /*0980*/  IMAD.X R13, RZ, RZ, ~R6, P0 ;  /* 0x000000ffff0d7224 */ /* 0x000fc400000e0e06 */
[----:B------:R-:W2:Y:S01]  /*0990*/  F2I.U32.TRUNC.NTZ R5, R5 ;  /* 0x0000000500057305 */ /* 0x000ea2000020f000 */
[----:B------:R-:W-:-:S03]  /*09a0*/  IMAD.WIDE.U32 R6, R11, R20, R2 ;  /* 0x000000140b067225 */ /* 0x000fc600078e0002 */
[----:B------:R-:W3:Y:S01]  /*09b0*/  LDC R9, c[0x0][0x144] ;  /* 0x00005100ff097b82 */ /* 0x000ee20000000800 */
[----:B------:R-:W-:-:S04]  /*09c0*/  IMAD R12, R13, R20, RZ ;  /* 0x000000140d0c7224 */ /* 0x000fc800078e02ff */
[----:B------:R-:W-:Y:S02]  /*09d0*/  IMAD R11, R11, R21, R12 ;  /* 0x000000150b0b7224 */ /* 0x000fe400078e020c */
[----:B------:R-:W-:Y:S01]  /*09e0*/  IMAD.MOV.U32 R12, RZ, RZ, 0x1 ;  /* 0x00000001ff0c7424 */ /* 0x000fe200078e00ff */
[----:B------:R-:W4:Y:S01]  /*09f0*/  LDC R18, c[0x0][0x608] ;  /* 0x00018200ff127b82 */ /* 0x000f220000000800 */
[----:B------:R-:W-:Y:S01]  /*0a00*/  IMAD.IADD R11, R7, 0x1, R11 ;  /* 0x00000001070b7824 */ /* 0x000fe200078e020b */
[----:B0-----:R-:W-:Y:S01]  /*0a10*/  ISETP.NE.U32.AND P0, PT, R22, RZ, PT ;  /* 0x000000ff1600720c */ /* 0x001fe20003f05070 */
[----:B--2---:R-:W-:-:S03]  /*0a20*/  IMAD.MOV R7, RZ, RZ, -R5 ;  /* 0x000000ffff077224 */ /* 0x004fc600078e0a05 */
[----:B------:R-:W-:Y:S02]  /*0a30*/  ISETP.NE.AND.EX P0, PT, R23, RZ, PT, P0 ;  /* 0x000000ff1700720c */ /* 0x000fe40003f05300 */
[----:B------:R-:W0:Y:S01]  /*0a40*/  LDC R13, c[0x0][0x658] ;  /* 0x00019600ff0d7b82 */ /* 0x000e220000000800 */
[--C-:B-1----:R-:W-:Y:S02]  /*0a50*/  SHF.R.U64 R16, R6, R14, R11.reuse ;  /* 0x0000000e06107219 */ /* 0x102fe4000000120b */
[----:B------:R-:W-:Y:S02]  /*0a60*/  I2FP.F32.U32 R6, R10 ;  /* 0x0000000a00067245 */ /* 0x000fe40000201000 */
[----:B------:R-:W-:-:S03]  /*0a70*/  SHF.R.U32.HI R11, RZ, R14, R11 ;  /* 0x0000000eff0b7219 */ /* 0x000fc6000001160b */
[----:B------:R-:W1:Y:S01]  /*0a80*/  LDC R17, c[0x0][0x148] ;  /* 0x00005200ff117b82 */ /* 0x000e620000000800 */
[----:B---3--:R-:W-:Y:S02]  /*0a90*/  IMAD R5, R9, R7, R8 ;  /* 0x0000000709057224 */ /* 0x008fe400078e0208 */
[----:B------:R-:W-:Y:S01]  /*0aa0*/  FMUL R7, R6, UR4 ;  /* 0x0000000406077c20 */ /* 0x000fe20008400000 */
[----:B------:R-:W-:-:S03]  /*0ab0*/  IMAD.MOV.U32 R6, RZ, RZ, -0x1 ;  /* 0xffffffffff067424 */ /* 0x000fc600078e00ff */
[----:B------:R2:W3:Y:S01]  /*0ac0*/  F2I.U32.TRUNC.NTZ R15, R7 ;  /* 0x00000007000f7305 */ /* 0x0004e2000020f000 */
[----:B------:R-:W1:Y:S01]  /*0ad0*/  LDC R21, c[0x0][0x600] ;  /* 0x00018000ff157b82 */ /* 0x000e620000000800 */
[-CC-:B----4-:R-:W-:Y:S02]  /*0ae0*/  SHF.R.U64 R27, R16, R18.reuse, R11.reuse ;  /* 0x00000012101b7219 */ /* 0x190fe4000000120b */
[----:B------:R-:W-:-:S05]  /*0af0*/  SHF.R.U32.HI R8, RZ, R18, R11 ;  /* 0x00000012ff087219 */ /* 0x000fca000001160b */
[----:B------:R-:W4:Y:S01]  /*0b00*/  LDC R20, c[0x0][0x648] ;  /* 0x00019200ff147b82 */ /* 0x000f220000000800 */
[-CC-:B0-----:R-:W-:Y:S02]  /*0b10*/  SHF.R.U64 R18, R27, R13.reuse, R8.reuse ;  /* 0x0000000d1b127219 */ /* 0x181fe40000001208 */
[-C--:B------:R-:W-:Y:S02]  /*0b20*/  SHF.L.U32 R6, R6, R13.reuse, RZ ;  /* 0x0000000d06067219 */ /* 0x080fe400000006ff */
[-C--:B------:R-:W-:Y:S02]  /*0b30*/  SHF.R.U32.HI R8, RZ, R13.reuse, R8 ;  /* 0x0000000dff087219 */ /* 0x080fe40000011608 */
[----:B------:R-:W-:Y:S01]  /*0b40*/  LOP3.LUT R14, RZ, R6, RZ, 0x33, !PT ;  /* 0x00000006ff0e7212 */ /* 0x000fe200078e33ff */
[----:B------:R-:W0:Y:S01]  /*0b50*/  LDC R25, c[0x0][0x638] ;  /* 0x00018e00ff197b82 */ /* 0x000e220000000800 */
[----:B------:R-:W-:Y:S01]  /*0b60*/  SHF.L.U32 R11, R12, R13, RZ ;  /* 0x0000000d0c0b7219 */ /* 0x000fe200000006ff */
[----:B------:R-:W-:-:S02]  /*0b70*/  IMAD.MOV.U32 R6, RZ, RZ, R18 ;  /* 0x000000ffff067224 */ /* 0x000fc400078e0012 */
[----:B--2---:R-:W-:-:S04]  /*0b80*/  IMAD.MOV.U32 R7, RZ, RZ, R8 ;  /* 0x000000ffff077224 */ /* 0x004fc800078e0008 */
[----:B------:R-:W2:Y:S01]  /*0b90*/  LDC R24, c[0x0][0x610] ;  /* 0x00018400ff187b82 */ /* 0x000ea20000000800 */
[----:B---3--:R-:W-:Y:S05]  /*0ba0*/  @!P0 BRA `(.L_x_7) ;  /* 0x0000000000288947 */ /* 0x008fea0003800000 */
[----:B------:R-:W3:Y:S02]  /*0bb0*/  LDC R13, c[0x0][0x64c] ;  /* 0x00019300ff0d7b82 */ /* 0x000ee40000000800 */
[----:B---3--:R-:W-:-:S05]  /*0bc0*/  IADD3 R13, P0, R18, R13, RZ ;  /* 0x0000000d120d7210 */ /* 0x008fca0007f1e0ff */
        /* <DEDUP_REMOVED lines=8> */
.L_x_7:
[----:B----4-:R-:W-:Y:S01]  /*0c50*/  SHF.R.U64 R6, R6, R20, R7 ;  /* 0x0000001406067219 */ /* 0x010fe20000001207 */
[----:B-1----:R-:W-:Y:S01]  /*0c60*/  VIADD R7, R21, 0xffffffff ;  /* 0xffffffff15077836 */ /* 0x002fe20000000000 */
[----:B------:R-:W-:Y:S01]  /*0c70*/  LOP3.LUT R14, R27, R14, RZ, 0xc0, !PT ;  /* 0x0000000e1b0e7212 */ /* 0x000fe200078ec0ff */
[----:B------:R-:W-:Y:S02]  /*0c80*/  IMAD.MOV R15, RZ, RZ, -R15 ;  /* 0x000000ffff0f7224 */ /* 0x000fe400078e0a0f */
[----:B------:R-:W-:Y:S01]  /*0c90*/  IMAD.MOV R8, RZ, RZ, -R6 ;  /* 0x000000ffff087224 */ /* 0x000fe200078e0a06 */
[----:B------:R-:W-:Y:S01]  /*0ca0*/  LOP3.LUT R7, R16, R7, RZ, 0xc0, !PT ;  /* 0x0000000710077212 */ /* 0x000fe200078ec0ff */
[----:B------:R-:W-:Y:S02]  /*0cb0*/  IMAD R14, R11, R6, R14 ;  /* 0x000000060b0e7224 */ /* 0x000fe400078e020e */
[----:B------:R-:W-:Y:S02]  /*0cc0*/  @P2 IMAD R5, R17, R15, R10 ;  /* 0x0000000f11052224 */ /* 0x000fe400078e020a */
[----:B0-----:R-:W-:-:S02]  /*0cd0*/  IMAD R6, R8, R25, R18 ;  /* 0x0000001908067224 */ /* 0x001fc400078e0212 */
[----:B--2---:R-:W-:Y:S02]  /*0ce0*/  IMAD R5, R14, R24, R5 ;  /* 0x000000180e057224 */ /* 0x004fe400078e0205 */
[----:B------:R-:W-:Y:S02]  /*0cf0*/  IMAD R6, R6, R21, R7 ;  /* 0x0000001506067224 */ /* 0x000fe400078e0207 */
[----:B------:R-:W-:-:S03]  /*0d00*/  IMAD.MOV.U32 R12, RZ, RZ, 0x1 ;  /* 0x00000001ff0c7424 */ /* 0x000fc600078e00ff */
[----:B------:R-:W-:Y:S02]  /*0d10*/  SEL R7, R6, R5, !P2 ;  /* 0x0000000506077207 */ /* 0x000fe40005000000 */
[----:B------:R-:W-:Y:S01]  /*0d20*/  SEL R6, R5, R6, !P2 ;  /* 0x0000000605067207 */ /* 0x000fe20005000000 */
[----:B------:R-:W-:-:S07]  /*0d30*/  IMAD.MOV.U32 R5, RZ, RZ, R26 ;  /* 0x000000ffff057224 */ /* 0x000fce00078e001a */
.L_x_5:
[----:B------:R-:W-:-:S08]  /*0d40*/  NOP ;  /* 0x0000000000007918 */ /* 0x000fd00000000000 */
[----:B------:R-:W0:Y:S02]  /*0d50*/  USETMAXREG.TRY_ALLOC.CTAPOOL UP0, 0xe8 ;  /* 0x000000e8000079c8 */ /* 0x000e240008000600 */
[----:B0-----:R-:W-:-:S13]  /*0d60*/  PLOP3.LUT P0, PT, PT, PT, UP0, 0x80, 0x0 ;  /* 0x000000000000781c */ /* 0x001fda0003f0f008 */
[----:B------:R-:W-:Y:S05]  /*0d70*/  @!P0 BRA `(.L_x_5) ;  /* 0xfffffffc00f08947 */ /* 0x000fea000383ffff */
[----:B------:R-:W-:Y:S01]  /*0d80*/  ULDC.64 UR4, c[0x0][0x598] ;  /* 0x0001660000047ab9 */ /* 0x000fe20000000a00 */
[----:B------:R-:W-:Y:S01]  /*0d90*/  ULDC.64 UR16, c[0x0][0x208] ;  /* 0x0000820000107ab9 */ /* 0x000fe20000000a00 */
[----:B------:R-:W-:-:S04]  /*0da0*/  ISETP.NE.U32.AND P0, PT, RZ, UR4, PT ;  /* 0x00000004ff007c0c */ /* 0x000fc8000bf05070 */
[----:B------:R-:W-:-:S13]  /*0db0*/  ISETP.NE.AND.EX P0, PT, RZ, UR5, PT, P0 ;  /* 0x00000005ff007c0c */ /* 0x000fda000bf05300 */
[----:B------:R-:W-:Y:S05]  /*0dc0*/  @!P0 BRA `(.L_x_8) ;  /* 0x00000000001c8947 */ /* 0x000fea0003800000 */
[----:B------:R-:W0:Y:S02]  /*0dd0*/  LDC.64 R8, c[0x0][0x598] ;  /* 0x00016600ff087b82 */ /* 0x000e240000000a00 */
[----:B0-----:R-:W2:Y:S02]  /*0de0*/  LDG.E.64 R8, desc[UR16][R8.64] ;  /* 0x0000001008087981 */ /* 0x001ea4000c1e1b00 */
[----:B--2---:R-:W-:-:S04]  /*0df0*/  ISETP.NE.U32.AND P0, PT, R8, RZ, PT ;  /* 0x000000ff0800720c */ /* 0x004fc80003f05070 */
[----:B------:R-:W-:-:S13]  /*0e00*/  ISETP.NE.AND.EX P0, PT, R9, RZ, PT, P0 ;  /* 0x000000ff0900720c */ /* 0x000fda0003f05300 */
[----:B------:R-:W-:Y:S05]  /*0e10*/  @!P0 BRA `(.L_x_8) ;  /* 0x0000000000088947 */ /* 0x000fea0003800000 */
[----:B------:R0:W5:Y:S01]  /*0e20*/  LD.E R8, desc[UR16][R8.64] ;  /* 0x0000001008087980 */ /* 0x000162000c101900 */
[----:B------:R-:W-:Y:S05]  /*0e30*/  BRA `(.L_x_9) ;  /* 0x0000000000207947 */ /* 0x000fea0003800000 */
.L_x_8:
[----:B------:R-:W-:Y:S02]  /*0e40*/  ULDC.64 UR4, c[0x0][0x588] ;  /* 0x0001620000047ab9 */ /* 0x000fe40000000a00 */
[----:B------:R-:W-:-:S04]  /*0e50*/  ISETP.NE.U32.AND P0, PT, RZ, UR4, PT ;  /* 0x00000004ff007c0c */ /* 0x000fc8000bf05070 */
[----:B------:R-:W-:-:S13]  /*0e60*/  ISETP.NE.AND.EX P0, PT, RZ, UR5, PT, P0 ;  /* 0x00000005ff007c0c */ /* 0x000fda000bf05300 */
[----:B------:R-:W-:Y:S05]  /*0e70*/  @!P0 BRA `(.L_x_10) ;  /* 0x00000000000c8947 */ /* 0x000fea0003800000 */
[----:B------:R-:W0:Y:S02]  /*0e80*/  LDC.64 R8, c[0x0][0x588] ;  /* 0x00016200ff087b82 */ /* 0x000e240000000a00 */
[----:B0-----:R1:W5:Y:S01]  /*0e90*/  LDG.E R8, desc[UR16][R8.64] ;  /* 0x0000001008087981 */ /* 0x001362000c1e1900 */
[----:B------:R-:W-:Y:S05]  /*0ea0*/  BRA `(.L_x_9) ;  /* 0x0000000000047947 */ /* 0x000fea0003800000 */
.L_x_10:
[----:B------:R-:W2:Y:S02]  /*0eb0*/  LDC R8, c[0x0][0x580] ;  /* 0x00016000ff087b82 */ /* 0x000ea40000000800 */
.L_x_9:
[----:B------:R-:W-:Y:S02]  /*0ec0*/  ULDC.64 UR4, c[0x0][0x5a0] ;  /* 0x0001680000047ab9 */ /* 0x000fe40000000a00 */
[----:B------:R-:W-:-:S04]  /*0ed0*/  ISETP.NE.U32.AND P0, PT, RZ, UR4, PT ;  /* 0x00000004ff007c0c */ /* 0x000fc8000bf05070 */
[----:B------:R-:W-:-:S13]  /*0ee0*/  ISETP.NE.AND.EX P0, PT, RZ, UR5, PT, P0 ;  /* 0x00000005ff007c0c */ /* 0x000fda000bf05300 */
[----:B------:R-:W-:Y:S05]  /*0ef0*/  @!P0 BRA `(.L_x_11) ;  /* 0x00000000001c8947 */ /* 0x000fea0003800000 */
[----:B------:R-:W3:Y:S02]  /*0f00*/  LDC.64 R10, c[0x0][0x5a0] ;  /* 0x00016800ff0a7b82 */ /* 0x000ee40000000a00 */
[----:B---3--:R-:W3:Y:S02]  /*0f10*/  LDG.E.64 R10, desc[UR16][R10.64] ;  /* 0x000000100a0a7981 */ /* 0x008ee4000c1e1b00 */
[----:B---3--:R-:W-:-:S04]  /*0f20*/  ISETP.NE.U32.AND P0, PT, R10, RZ, PT ;  /* 0x000000ff0a00720c */ /* 0x008fc80003f05070 */
[----:B------:R-:W-:-:S13]  /*0f30*/  ISETP.NE.AND.EX P0, PT, R11, RZ, PT, P0 ;  /* 0x000000ff0b00720c */ /* 0x000fda0003f05300 */
[----:B------:R-:W-:Y:S05]  /*0f40*/  @!P0 BRA `(.L_x_11) ;  /* 0x0000000000088947 */ /* 0x000fea0003800000 */
[----:B01----:R0:W5:Y:S01]  /*0f50*/  LD.E R9, desc[UR16][R10.64] ;  /* 0x000000100a097980 */ /* 0x003162000c101900 */
[----:B------:R-:W-:Y:S05]  /*0f60*/  BRA `(.L_x_12) ;  /* 0x0000000000207947 */ /* 0x000fea0003800000 */
.L_x_11:
[----:B------:R-:W-:Y:S02]  /*0f70*/  ULDC.64 UR4, c[0x0][0x590] ;  /* 0x0001640000047ab9 */ /* 0x000fe40000000a00 */
[----:B------:R-:W-:-:S04]  /*0f80*/  ISETP.NE.U32.AND P0, PT, RZ, UR4, PT ;  /* 0x00000004ff007c0c */ /* 0x000fc8000bf05070 */
[----:B------:R-:W-:-:S13]  /*0f90*/  ISETP.NE.AND.EX P0, PT, RZ, UR5, PT, P0 ;  /* 0x00000005ff007c0c */ /* 0x000fda000bf05300 */
[----:B------:R-:W-:Y:S05]  /*0fa0*/  @!P0 BRA `(.L_x_13) ;  /* 0x00000000000c8947 */ /* 0x000fea0003800000 */
[----:B------:R-:W0:Y:S02]  /*0fb0*/  LDC.64 R10, c[0x0][0x590] ;  /* 0x00016400ff0a7b82 */ /* 0x000e240000000a00 */
[----:B01----:R1:W5:Y:S01]  /*0fc0*/  LDG.E R9, desc[UR16][R10.64] ;  /* 0x000000100a097981 */ /* 0x003362000c1e1900 */
[----:B------:R-:W-:Y:S05]  /*0fd0*/  BRA `(.L_x_12) ;  /* 0x0000000000047947 */ /* 0x000fea0003800000 */
.L_x_13:
[----:B01----:R-:W3:Y:S02]  /*0fe0*/  LDC R9, c[0x0][0x584] ;  /* 0x00016100ff097b82 */ /* 0x003ee40000000800 */
.L_x_12:
[----:B------:R-:W-:-:S13]  /*0ff0*/  LOP3.LUT P0, RZ, R12, 0xff, RZ, 0xc0, !PT ;  /* 0x000000ff0cff7812 */ /* 0x000fda000780c0ff */
[----:B------:R-:W-:Y:S05]  /*1000*/  @!P0 EXIT ;  /* 0x000000000000894d */ /* 0x000fea0003800000 */
[----:B------:R-:W-:Y:S01]  /*1010*/  ULDC UR4, c[0x0][0x28c] ;  /* 0x0000a30000047ab9 */ /* 0x000fe20000000800 */
[----:B------:R-:W-:Y:S01]  /*1020*/  LOP3.LUT R138, R4, 0x1, RZ, 0xfc, !PT ;  /* 0x00000001048a7812 */ /* 0x000fe200078efcff */
[----:B------:R-:W-:-:S04]  /*1030*/  UIADD3 UR4, UR4, 0x3f, URZ ;  /* 0x0000003f04047890 */ /* 0x000fc8000fffe03f */
[----:B------:R-:W-:-:S04]  /*1040*/  USHF.R.S32.HI UR5, URZ, 0x1f, UR4 ;  /* 0x0000001f3f057899 */ /* 0x000fc80008011404 */
[----:B------:R-:W-:-:S03]  /*1050*/  ULEA.HI UR5, UR5, UR4, URZ, 0x6 ;  /* 0x0000000405057291 */ /* 0x000fc6000f8f303f */
[----:B------:R-:W-:Y:S01]  /*1060*/  UMOV UR4, URZ ;  /* 0x0000003f00047c82 */ /* 0x000fe20008000000 */
[----:B------:R-:W-:-:S03]  /*1070*/  USHF.R.S32.HI UR9, URZ, 0x6, UR5 ;  /* 0x000000063f097899 */ /* 0x000fc60008011405 */
[----:B------:R-:W-:-:S09]  /*1080*/  UMOV UR5, URZ ;  /* 0x0000003f00057c82 */ /* 0x000fd20008000000 */
.L_x_166:
[----:B01----:R-:W-:Y:S01]  /*1090*/  LOP3.LUT R10, R0, 0x80, RZ, 0xc0, !PT ;  /* 0x00000080000a7812 */ /* 0x003fe200078ec0ff */
[----:B------:R-:W0:Y:S01]  /*10a0*/  S2UR UR13, SR_CgaCtaId ;  /* 0x00000000000d79c3 */ /* 0x000e220000008800 */
[----:B------:R-:W-:Y:S01]  /*10b0*/  UMOV UR12, 0x400 ;  /* 0x00000400000c7882 */ /* 0x000fe20000000000 */
[----:B------:R-:W-:Y:S01]  /*10c0*/  UMOV UR6, URZ ;  /* 0x0000003f00067c82 */ /* 0x000fe20008000000 */
[----:B------:R-:W-:Y:S01]  /*10d0*/  SHF.R.U32.HI R10, RZ, 0x7, R10 ;  /* 0x00000007ff0a7819 */ /* 0x000fe2000001160a */
[----:B------:R-:W-:Y:S01]  /*10e0*/  UMOV UR7, URZ ;  /* 0x0000003f00077c82 */ /* 0x000fe20008000000 */
[----:B------:R-:W-:Y:S01]  /*10f0*/  UMOV UR18, UR5 ;  /* 0x0000000500127c82 */ /* 0x000fe20008000000 */
[----:B------:R-:W-:Y:S02]  /*1100*/  CS2R R14, SRZ ;  /* 0x00000000000e7805 */ /* 0x000fe4000001ff00 */
[----:B------:R-:W-:Y:S01]  /*1110*/  CS2R R12, SRZ ;  /* 0x00000000000c7805 */ /* 0x000fe2000001ff00 */
[----:B------:R-:W1:Y:S01]  /*1120*/  LDC R11, c[0x0][0x28c] ;  /* 0x0000a300ff0b7b82 */ /* 0x000e620000000800 */
[----:B------:R-:W4:Y:S01]  /*1130*/  SHFL.IDX PT, R10, R10, RZ, 0x1f ;  /* 0x00001fff0a0a7589 */ /* 0x000f2200000e0000 */
[----:B------:R-:W-:-:S02]  /*1140*/  CS2R R16, SRZ ;  /* 0x0000000000107805 */ /* 0x000fc4000001ff00 */
[----:B------:R-:W-:Y:S02]  /*1150*/  CS2R R18, SRZ ;  /* 0x0000000000127805 */ /* 0x000fe4000001ff00 */
[----:B------:R-:W-:Y:S02]  /*1160*/  CS2R R20, SRZ ;  /* 0x0000000000147805 */ /* 0x000fe4000001ff00 */
[----:B------:R-:W-:Y:S02]  /*1170*/  CS2R R22, SRZ ;  /* 0x0000000000167805 */ /* 0x000fe4000001ff00 */
[----:B------:R-:W-:Y:S02]  /*1180*/  CS2R R88, SRZ ;  /* 0x0000000000587805 */ /* 0x000fe4000001ff00 */
[----:B------:R-:W-:Y:S02]  /*1190*/  CS2R R90, SRZ ;  /* 0x00000000005a7805 */ /* 0x000fe4000001ff00 */
        /* <DEDUP_REMOVED lines=16> */
[----:B-1----:R-:W-:Y:S02]  /*12a0*/  ISETP.GE.AND P0, PT, R11, 0x1, PT ;  /* 0x000000010b00780c */ /* 0x002fe40003f06270 */
[----:B------:R-:W-:Y:S02]  /*12b0*/  CS2R R124, SRZ ;  /* 0x00000000007c7805 */ /* 0x000fe4000001ff00 */
[----:B----4-:R-:W-:-:S02]  /*12c0*/  R2UR UR8, R10 ;  /* 0x000000000a0872ca */ /* 0x010fc400000e0000 */
[----:B------:R-:W-:Y:S02]  /*12d0*/  CS2R R126, SRZ ;  /* 0x00000000007e7805 */ /* 0x000fe4000001ff00 */
[----:B------:R-:W-:Y:S02]  /*12e0*/  CS2R R128, SRZ ;  /* 0x0000000000807805 */ /* 0x000fe4000001ff00 */
[----:B------:R-:W-:Y:S02]  /*12f0*/  CS2R R130, SRZ ;  /* 0x0000000000827805 */ /* 0x000fe4000001ff00 */
[----:B------:R-:W-:Y:S02]  /*1300*/  CS2R R132, SRZ ;  /* 0x0000000000847805 */ /* 0x000fe4000001ff00 */
[----:B------:R-:W-:Y:S02]  /*1310*/  CS2R R134, SRZ ;  /* 0x0000000000867805 */ /* 0x000fe4000001ff00 */
[----:B------:R-:W-:Y:S01]  /*1320*/  CS2R R136, SRZ ;  /* 0x0000000000887805 */ /* 0x000fe2000001ff00 */
[----:B------:R-:W-:Y:S01]  /*1330*/  IMAD.MOV.U32 R139, RZ, RZ, RZ ;  /* 0x000000ffff8b7224 */ /* 0x000fe200078e00ff */
[----:B------:R-:W-:Y:S01]  /*1340*/  CS2R R24, SRZ ;  /* 0x0000000000187805 */ /* 0x000fe2000001ff00 */
[----:B------:R-:W-:Y:S01]  /*1350*/  IMAD.MOV.U32 R141, RZ, RZ, RZ ;  /* 0x000000ffff8d7224 */ /* 0x000fe200078e00ff */
[----:B---3--:R-:W-:Y:S01]  /*1360*/  CS2R R26, SRZ ;  /* 0x00000000001a7805 */ /* 0x008fe2000001ff00 */
[----:B------:R-:W-:Y:S01]  /*1370*/  IMAD.U32 R142, RZ, RZ, UR4 ;  /* 0x00000004ff8e7e24 */ /* 0x000fe2000f8e00ff */
[----:B------:R-:W-:Y:S01]  /*1380*/  CS2R R28, SRZ ;  /* 0x00000000001c7805 */ /* 0x000fe2000001ff00 */
[----:B------:R-:W-:Y:S01]  /*1390*/  ULEA.HI UR10, UR8, UR8, URZ, 0x1 ;  /* 0x00000008080a7291 */ /* 0x000fe2000f8f083f */
[----:B------:R-:W-:-:S02]  /*13a0*/  CS2R R30, SRZ ;  /* 0x00000000001e7805 */ /* 0x000fc4000001ff00 */
[----:B------:R-:W-:Y:S02]  /*13b0*/  CS2R R32, SRZ ;  /* 0x0000000000207805 */ /* 0x000fe4000001ff00 */
[----:B------:R-:W-:Y:S01]  /*13c0*/  CS2R R34, SRZ ;  /* 0x0000000000227805 */ /* 0x000fe2000001ff00 */
[----:B------:R-:W-:Y:S01]  /*13d0*/  ULOP3.LUT UR11, UR10, 0xffffe, URZ, 0xc0, !UPT ;  /* 0x000ffffe0a0b7892 */ /* 0x000fe2000f8ec03f */
[----:B------:R-:W-:Y:S01]  /*13e0*/  CS2R R36, SRZ ;  /* 0x0000000000247805 */ /* 0x000fe2000001ff00 */
[----:B0-----:R-:W-:Y:S01]  /*13f0*/  ULEA UR10, UR13, UR12, 0x18 ;  /* 0x0000000c0d0a7291 */ /* 0x001fe2000f8ec03f */
[----:B------:R-:W-:Y:S01]  /*1400*/  CS2R R38, SRZ ;  /* 0x0000000000267805 */ /* 0x000fe2000001ff00 */
[----:B------:R-:W-:Y:S01]  /*1410*/  UIADD3 UR11, UR8, -UR11, URZ ;  /* 0x8000000b080b7290 */ /* 0x000fe2000fffe03f */
[----:B------:R-:W-:Y:S02]  /*1420*/  CS2R R40, SRZ ;  /* 0x0000000000287805 */ /* 0x000fe4000001ff00 */
[----:B------:R-:W-:Y:S01]  /*1430*/  CS2R R42, SRZ ;  /* 0x00000000002a7805 */ /* 0x000fe2000001ff00 */
[----:B------:R-:W-:Y:S01]  /*1440*/  UMOV UR8, URZ ;  /* 0x0000003f00087c82 */ /* 0x000fe20008000000 */
[----:B------:R-:W-:Y:S01]  /*1450*/  ULEA UR11, UR11, UR10, 0xc ;  /* 0x0000000a0b0b7291 */ /* 0x000fe2000f8e603f */
[----:B------:R-:W-:-:S02]  /*1460*/  CS2R R44, SRZ ;  /* 0x00000000002c7805 */ /* 0x000fc4000001ff00 */
[----:B------:R-:W-:Y:S02]  /*1470*/  CS2R R46, SRZ ;  /* 0x00000000002e7805 */ /* 0x000fe4000001ff00 */
[----:B------:R-:W-:Y:S01]  /*1480*/  CS2R R48, SRZ ;  /* 0x0000000000307805 */ /* 0x000fe2000001ff00 */
[----:B------:R-:W-:Y:S01]  /*1490*/  UIADD3 UR11, UR11, 0x200, URZ ;  /* 0x000002000b0b7890 */ /* 0x000fe2000fffe03f */
[----:B------:R-:W-:Y:S02]  /*14a0*/  CS2R R50, SRZ ;  /* 0x0000000000327805 */ /* 0x000fe4000001ff00 */
[----:B------:R-:W-:Y:S02]  /*14b0*/  CS2R R52, SRZ ;  /* 0x0000000000347805 */ /* 0x000fe4000001ff00 */
[----:B------:R-:W-:Y:S01]  /*14c0*/  CS2R R54, SRZ ;  /* 0x0000000000367805 */ /* 0x000fe2000001ff00 */
[----:B------:R-:W-:Y:S01]  /*14d0*/  USHF.R.U32.HI UR11, URZ, 0x4, UR11 ;  /* 0x000000043f0b7899 */ /* 0x000fe2000801160b */
[----:B------:R-:W-:-:S02]  /*14e0*/  CS2R R56, SRZ ;  /* 0x0000000000387805 */ /* 0x000fc4000001ff00 */
[----:B------:R-:W-:Y:S02]  /*14f0*/  CS2R R58, SRZ ;  /* 0x00000000003a7805 */ /* 0x000fe4000001ff00 */
[----:B------:R-:W-:Y:S01]  /*1500*/  CS2R R60, SRZ ;  /* 0x00000000003c7805 */ /* 0x000fe2000001ff00 */
[----:B------:R-:W-:Y:S01]  /*1510*/  ULOP3.LUT UR11, UR11, 0x3fff, URZ, 0xc0, !UPT ;  /* 0x00003fff0b0b7892 */ /* 0x000fe2000f8ec03f */
        /* <DEDUP_REMOVED lines=12> */
[----:B------:R-:W-:Y:S01]  /*15e0*/  CS2R R86, SRZ ;  /* 0x0000000000567805 */ /* 0x000fe2000001ff00 */
[----:B------:R-:W-:Y:S06]  /*15f0*/  @!P0 BRA `(.L_x_14) ;  /* 0x0000000800308947 */ /* 0x000fec0003800000 */
[----:B------:R-:W-:-:S13]  /*1600*/  ISETP.NE.AND P1, PT, R138, 0x3, PT ;  /* 0x000000038a00780c */ /* 0x000fda0003f25270 */
[----:B------:R-:W-:Y:S05]  /*1610*/  @!P1 BRA `(.L_x_15) ;  /* 0x0000000000049947 */ /* 0x000fea0003800000 */
[----:B------:R-:W-:Y:S01]  /*1620*/  BPT.TRAP 0x1 ;  /* 0x000000040000795c */ /* 0x000fe20000300000 */
.L_x_15:
[----:B------:R-:W-:Y:S01]  /*1630*/  ULEA UR6, UR5, UR10, 0x3 ;  /* 0x0000000a05067291 */ /* 0x000fe2000f8e183f */
[----:B------:R-:W-:-:S05]  /*1640*/  IMAD.U32 R10, RZ, RZ, UR4 ;  /* 0x00000004ff0a7e24 */ /* 0x000fca000f8e00ff */
[----:B------:R-:W-:-:S04]  /*1650*/  SHF.L.U32 R10, R10, 0x1f, RZ ;  /* 0x0000001f0a0a7819 */ /* 0x000fc800000006ff */
[----:B------:R0:W1:Y:S01]  /*1660*/  SYNCS.PHASECHK.TRANS64.TRYWAIT P0, [UR6], R10 ;  /* 0x0000000aff0075a7 */ /* 0x0000620008000146 */
[----:B------:R-:W-:Y:S05]  /*1670*/  @!P1 BRA `(.L_x_16) ;  /* 0x0000000000049947 */ /* 0x000fea0003800000 */
[----:B------:R-:W-:Y:S01]  /*1680*/  BPT.TRAP 0x1 ;  /* 0x000000040000795c */ /* 0x000fe20000300000 */
.L_x_16:
[----:B-1----:R-:W-:Y:S05]  /*1690*/  @P0 BRA `(.L_x_17) ;  /* 0x0000000000080947 */ /* 0x002fea0003800000 */
[----:B------:R-:W1:Y:S02]  /*16a0*/  SYNCS.PHASECHK.TRANS64.TRYWAIT P0, [UR6], R10 ;  /* 0x0000000aff0075a7 */ /* 0x000e640008000146 */
[----:B-1----:R-:W-:Y:S05]  /*16b0*/  @!P0 BRA `(.L_x_18) ;  /* 0x0000008000708947 */ /* 0x002fea0003800000 */
.L_x_17:
[----:B------:R-:W-:Y:S01]  /*16c0*/  UIADD3 UR6, UR10, 0x1c200, URZ ;  /* 0x0001c2000a067890 */ /* 0x000fe2000fffe03f */
[----:B------:R-:W-:Y:S01]  /*16d0*/  WARPGROUP.ARRIVE ;  /* 0x00000000000079c5 */ /* 0x000fe20000000000 */
[----:B------:R-:W-:Y:S01]  /*16e0*/  ULOP3.LUT UR12, UR11, 0x10000, URZ, 0xfc, !UPT ;  /* 0x000100000b0c7892 */ /* 0x000fe2000f8efc3f */
[----:B------:R-:W-:Y:S01]  /*16f0*/  CS2R R14, SRZ ;  /* 0x00000000000e7805 */ /* 0x000fe2000001ff00 */
[----:B------:R-:W-:Y:S01]  /*1700*/  USHF.R.U32.HI UR6, URZ, 0x4, UR6 ;  /* 0x000000043f067899 */ /* 0x000fe20008011606 */
[----:B------:R-:W-:Y:S01]  /*1710*/  CS2R R12, SRZ ;  /* 0x00000000000c7805 */ /* 0x000fe2000001ff00 */
[----:B------:R-:W-:Y:S01]  /*1720*/  ULEA UR12, UR5, UR12, 0x9 ;  /* 0x0000000c050c7291 */ /* 0x000fe2000f8e483f */
[----:B------:R-:W-:Y:S01]  /*1730*/  CS2R R16, SRZ ;  /* 0x0000000000107805 */ /* 0x000fe2000001ff00 */
[----:B------:R-:W-:Y:S01]  /*1740*/  ULOP3.LUT UR6, UR6, 0x3fff, URZ, 0xc0, !UPT ;  /* 0x00003fff06067892 */ /* 0x000fe2000f8ec03f */
[----:B------:R-:W-:Y:S01]  /*1750*/  CS2R R18, SRZ ;  /* 0x0000000000127805 */ /* 0x000fe2000001ff00 */
[----:B------:R-:W-:Y:S01]  /*1760*/  UMOV UR13, 0x80000020 ;  /* 0x80000020000d7882 */ /* 0x000fe20000000000 */
[----:B------:R-:W-:Y:S01]  /*1770*/  UMOV UR15, 0x80000020 ;  /* 0x80000020000f7882 */ /* 0x000fe20000000000 */
[----:B------:R-:W-:Y:S01]  /*1780*/  ULOP3.LUT UR6, UR6, 0x10000, URZ, 0xfc, !UPT ;  /* 0x0001000006067892 */ /* 0x000fe2000f8efc3f */
[----:B------:R-:W-:Y:S01]  /*1790*/  CS2R R20, SRZ ;  /* 0x0000000000147805 */ /* 0x000fe2000001ff00 */
[----:B------:R-:W-:Y:S01]  /*17a0*/  ULDC UR7, c[0x0][0x50c] ;  /* 0x0001430000077ab9 */ /* 0x000fe20000000800 */
[----:B------:R-:W-:Y:S01]  /*17b0*/  CS2R R22, SRZ ;  /* 0x0000000000167805 */ /* 0x000fe2000001ff00 */
[----:B------:R-:W-:Y:S01]  /*17c0*/  ULEA UR14, UR5, UR6, 0x9 ;  /* 0x00000006050e7291 */ /* 0x000fe2000f8e483f */
[----:B------:R-:W-:Y:S01]  /*17d0*/  CS2R R88, SRZ ;  /* 0x0000000000587805 */ /* 0x000fe2000001ff00 */
[----:B------:R-:W-:Y:S01]  /*17e0*/  UISETP.NE.AND UP0, UPT, UR7, 0x2, UPT ;  /* 0x000000020700788c */ /* 0x000fe2000bf05270 */
[----:B------:R-:W-:Y:S01]  /*17f0*/  CS2R R90, SRZ ;  /* 0x00000000005a7805 */ /* 0x000fe2000001ff00 */
[----:B------:R-:W-:Y:S01]  /*1800*/  UMOV UR6, 0x2 ;  /* 0x0000000200067882 */ /* 0x000fe20000000000 */
[----:B------:R-:W-:Y:S01]  /*1810*/  CS2R R92, SRZ ;  /* 0x00000000005c7805 */ /* 0x000fe2000001ff00 */
[----:B------:R-:W-:Y:S01]  /*1820*/  USEL UR7, URZ, 0x1, UP0 ;  /* 0x000000013f077887 */ /* 0x000fe20008000000 */
[----:B------:R-:W-:-:S02]  /*1830*/  CS2R R94, SRZ ;  /* 0x00000000005e7805 */ /* 0x000fc4000001ff00 */
[----:B------:R-:W-:Y:S01]  /*1840*/  CS2R R96, SRZ ;  /* 0x0000000000607805 */ /* 0x000fe2000001ff00 */
[----:B------:R-:W-:Y:S01]  /*1850*/  QGMMA.64x128x32.F32.E5M2.E5M2 R24, gdesc[UR12], RZ, !UPT ;  /* 0x01e000000c1879f3 */ /* 0x000fe2000c7038ff */
[----:B------:R-:W-:Y:S01]  /*1860*/  UIADD3 UR12, UR12, 0x2, URZ ;  /* 0x000000020c0c7890 */ /* 0x000fe2000fffe03f */
[----:B------:R-:W-:Y:S02]  /*1870*/  CS2R R98, SRZ ;  /* 0x0000000000627805 */ /* 0x000fe4000001ff00 */
[----:B------:R-:W-:Y:S01]  /*1880*/  ISETP.NE.AND P0, PT, RZ, UR7, PT ;  /* 0x00000007ff007c0c */ /* 0x000fe2000bf05270 */
[----:B------:R-:W-:Y:S01]  /*1890*/  UIADD3 UR14, UR14, 0x2, URZ ;  /* 0x000000020e0e7890 */ /* 0x000fe2000fffe03f */
[----:B------:R-:W-:Y:S01]  /*18a0*/  CS2R R100, SRZ ;  /* 0x0000000000647805 */ /* 0x000fe2000001ff00 */
[----:B------:R-:W-:Y:S01]  /*18b0*/  UMOV UR13, 0x80000020 ;  /* 0x80000020000d7882 */ /* 0x000fe20000000000 */
[----:B------:R-:W-:Y:S01]  /*18c0*/  UMOV UR15, 0x80000020 ;  /* 0x80000020000f7882 */ /* 0x000fe20000000000 */
        /* <DEDUP_REMOVED lines=17> */
[----:B------:R-:W-:Y:S01]  /*19e0*/  CS2R R136, SRZ ;  /* 0x0000000000887805 */ /* 0x000fe2000001ff00 */
[----:B------:R-:W-:Y:S02]  /*19f0*/  IMAD.MOV.U32 R139, RZ, RZ, RZ ;  /* 0x000000ffff8b7224 */ /* 0x000fe400078e00ff */
[----:B------:R-:W-:Y:S01]  /*1a00*/  IMAD.MOV.U32 R141, RZ, RZ, RZ ;  /* 0x000000ffff8d7224 */ /* 0x000fe200078e00ff */
[----:B------:R-:W-:Y:S01]  /*1a10*/  QGMMA.64x128x32.F32.E5M2.E5M2 R24, gdesc[UR12], R24, gsb0 ;  /* 0x01e000000c1879f3 */ /* 0x000fe20008003818 */
[----:B------:R-:W-:Y:S05]  /*1a20*/  @!P0 BRA `(.L_x_19) ;  /* 0x0000000400088947 */ /* 0x000fea0003800000 */
[----:B------:R-:W-:Y:S02]  /*1a30*/  WARPGROUP.DEPBAR.LE gsb0, 0x0 ;  /* 0x00008000000079c5 */ /* 0x000fe40000010000 */
[----:B------:R-:W-:-:S01]  /*1a40*/  FADD R141, RZ, R24 ;  /* 0x00000018ff8d7221 */ /* 0x000fc20000000000 */
[----:B------:R-:W-:Y:S01]  /*1a50*/  FADD R136, RZ, R25 ;  /* 0x00000019ff887221 */ /* 0x000fe20000000000 */
        /* <DEDUP_REMOVED lines=62> */
[----:B------:R-:W-:-:S06]  /*1e40*/  UMOV UR6, URZ ;  /* 0x0000003f00067c82 */ /* 0x000fcc0008000000 */
.L_x_19:
[----:B------:R-:W-:-:S04]  /*1e50*/  UIADD3 UR18, UR5, 0x1, URZ ;  /* 0x0000000105127890 */ /* 0x000fc8000fffe03f */
[----:B------:R-:W-:-:S04]  /*1e60*/  UISETP.NE.AND UP0, UPT, UR18, 0xe, UPT ;  /* 0x0000000e1200788c */ /* 0x000fc8000bf05270 */
[----:B------:R-:W-:Y:S02]  /*1e70*/  USEL UR8, URZ, 0x1, UP0 ;  /* 0x000000013f087887 */ /* 0x000fe40008000000 */
[----:B------:R-:W-:Y:S02]  /*1e80*/  USEL UR18, UR18, URZ, UP0 ;  /* 0x0000003f12127287 */ /* 0x000fe40008000000 */
[----:B------:R-:W-:-:S06]  /*1e90*/  ULOP3.LUT UR8, UR4, UR8, URZ, 0x3c, !UPT ;  /* 0x0000000804087292 */ /* 0x000fcc000f8e3c3f */
[----:B------:R-:W-:Y:S01]  /*1ea0*/  IMAD.U32 R142, RZ, RZ, UR8 ;  /* 0x00000008ff8e7e24 */ /* 0x000fe2000f8e00ff */
[----:B------:R-:W-:-:S06]  /*1eb0*/  UMOV UR8, 0x1 ;  /* 0x0000000100087882 */ /* 0x000fcc0000000000 */
.L_x_14:
[----:B------:R-:W-:-:S04]  /*1ec0*/  UISETP.LT.AND UP0, UPT, UR9, 0x1, UPT ;  /* 0x000000010900788c */ /* 0x000fc8000bf01270 */
[----:B------:R-:W-:-:S04]  /*1ed0*/  USEL UR12, UR9, 0x1, UP0 ;  /* 0x00000001090c7887 */ /* 0x000fc80008000000 */
[----:B------:R-:W-:-:S04]  /*1ee0*/  UIADD3 UR12, UR9, -UR12, URZ ;  /* 0x8000000c090c7290 */ /* 0x000fc8000fffe03f */
[----:B------:R-:W-:-:S06]  /*1ef0*/  UISETP.GE.AND UP0, UPT, UR12, 0x1, UPT ;  /* 0x000000010c00788c */ /* 0x000fcc000bf06270 */
[----:B------:R-:W-:-:S13]  /*1f00*/  PLOP3.LUT P0, PT, PT, PT, UP0, 0x80, 0x0 ;  /* 0x000000000000781c */ /* 0x000fda0003f0f008 */
[----:B------:R-:W-:Y:S05]  /*1f10*/  @!P0 BRA `(.L_x_20) ;  /* 0x0000000800048947 */ /* 0x000fea0003800000 */
[----:B01----:R-:W-:Y:S01]  /*1f20*/  IMAD.U32 R10, RZ, RZ, UR12 ;  /* 0x0000000cff0a7e24 */ /* 0x003fe2000f8e00ff */
[----:B------:R-:W-:Y:S01]  /*1f30*/  UMOV UR19, UR5 ;  /* 0x0000000500137c82 */ /* 0x000fe20008000000 */
[----:B------:R-:W-:-:S05]  /*1f40*/  ULDC UR20, c[0x0][0x50c] ;  /* 0x0001430000147ab9 */ /* 0x000fca0000000800 */
.L_x_28:
[----:B------:R-:W-:-:S13]  /*1f50*/  ISETP.NE.AND P1, PT, R138, 0x3, PT ;  /* 0x000000038a00780c */ /* 0x000fda0003f25270 */
[----:B01----:R-:W-:Y:S05]  /*1f60*/  @!P1 BRA `(.L_x_21) ;  /* 0x0000000000049947 */ /* 0x003fea0003800000 */
[----:B------:R-:W-:Y:S01]  /*1f70*/  BPT.TRAP 0x1 ;  /* 0x000000040000795c */ /* 0x000fe20000300000 */
.L_x_21:
[----:B------:R-:W0:Y:S01]  /*1f80*/  S2UR UR12, SR_CgaCtaId ;  /* 0x00000000000c79c3 */ /* 0x000e220000008800 */
[----:B------:R-:W-:Y:S01]  /*1f90*/  UMOV UR10, 0x400 ;  /* 0x00000400000a7882 */ /* 0x000fe20000000000 */
[----:B------:R-:W-:Y:S01]  /*1fa0*/  SHF.L.U32 R11, R142, 0x1f, RZ ;  /* 0x0000001f8e0b7819 */ /* 0x000fe200000006ff */
[----:B0-----:R-:W-:-:S04]  /*1fb0*/  ULEA UR10, UR12, UR10, 0x18 ;  /* 0x0000000a0c0a7291 */ /* 0x001fc8000f8ec03f */
[----:B------:R-:W-:-:S09]  /*1fc0*/  ULEA UR12, UR18, UR10, 0x3 ;  /* 0x0000000a120c7291 */ /* 0x000fd2000f8e183f */
[----:B------:R0:W1:Y:S01]  /*1fd0*/  SYNCS.PHASECHK.TRANS64.TRYWAIT P0, [UR12], R11 ;  /* 0x0000000bff0075a7 */ /* 0x000062000800014c */
[----:B------:R-:W-:Y:S05]  /*1fe0*/  @!P1 BRA `(.L_x_22) ;  /* 0x0000000000049947 */ /* 0x000fea0003800000 */
[----:B------:R-:W-:Y:S01]  /*1ff0*/  BPT.TRAP 0x1 ;  /* 0x000000040000795c */ /* 0x000fe20000300000 */
.L_x_22:
[----:B-1----:R-:W-:Y:S05]  /*2000*/  @P0 BRA `(.L_x_23) ;  /* 0x0000000000080947 */ /* 0x002fea0003800000 */
[----:B------:R-:W1:Y:S02]  /*2010*/  SYNCS.PHASECHK.TRANS64.TRYWAIT P0, [UR12], R11 ;  /* 0x0000000bff0075a7 */ /* 0x000e64000800014c */
[----:B-1----:R-:W-:Y:S05]  /*2020*/  @!P0 BRA `(.L_x_24) ;  /* 0x00000078002c8947 */ /* 0x002fea0003800000 */
.L_x_23:
[----:B------:R-:W-:Y:S01]  /*2030*/  UIADD3 UR12, UR10, 0x1c200, URZ ;  /* 0x0001c2000a0c7890 */ /* 0x000fe2000fffe03f */
[----:B------:R-:W-:Y:S01]  /*2040*/  WARPGROUP.ARRIVE ;  /* 0x00000000000079c5 */ /* 0x000fe20000000000 */
[----:B------:R-:W-:Y:S02]  /*2050*/  UISETP.NE.AND UP0, UPT, UR7, URZ, UPT ;  /* 0x0000003f0700728c */ /* 0x000fe4000bf05270 */
[----:B------:R-:W-:Y:S02]  /*2060*/  USHF.R.U32.HI UR12, URZ, 0x4, UR12 ;  /* 0x000000043f0c7899 */ /* 0x000fe4000801160c */
[----:B------:R-:W-:Y:S02]  /*2070*/  USEL UR8, UR8, URZ, !UP0 ;  /* 0x0000003f08087287 */ /* 0x000fe4000c000000 */
[----:B------:R-:W-:Y:S02]  /*2080*/  ULOP3.LUT UR7, UR12, 0x3fff, URZ, 0xc0, !UPT ;  /* 0x00003fff0c077892 */ /* 0x000fe4000f8ec03f */
[----:B------:R-:W-:-:S02]  /*2090*/  ULOP3.LUT UR12, UR11, 0x10000, URZ, 0xfc, !UPT ;  /* 0x000100000b0c7892 */ /* 0x000fc4000f8efc3f */
[----:B------:R-:W-:Y:S02]  /*20a0*/  ULOP3.LUT UR7, UR7, 0x10000, URZ, 0xfc, !UPT ;  /* 0x0001000007077892 */ /* 0x000fe4000f8efc3f */
[----:B------:R-:W-:Y:S02]  /*20b0*/  UISETP.NE.U32.AND UP0, UPT, UR8, URZ, UPT ;  /* 0x0000003f0800728c */ /* 0x000fe4000bf05070 */
[----:B------:R-:W-:Y:S02]  /*20c0*/  ULEA UR12, UR18, UR12, 0x9 ;  /* 0x0000000c120c7291 */ /* 0x000fe4000f8e483f */
[----:B------:R-:W-:Y:S01]  /*20d0*/  ULEA UR14, UR18, UR7, 0x9 ;  /* 0x00000007120e7291 */ /* 0x000fe2000f8e483f */
[----:B------:R-:W-:Y:S01]  /*20e0*/  UMOV UR13, 0x80000020 ;  /* 0x80000020000d7882 */ /* 0x000fe20000000000 */
[----:B------:R-:W-:Y:S01]  /*20f0*/  UMOV UR15, 0x80000020 ;  /* 0x80000020000f7882 */ /* 0x000fe20000000000 */
[----:B------:R-:W-:-:S06]  /*2100*/  UIADD3 UR6, UR6, 0x2, URZ ;  /* 0x0000000206067890 */ /* 0x000fcc000fffe03f */
[----:B------:R-:W-:Y:S01]  /*2110*/  QGMMA.64x128x32.F32.E5M2.E5M2 R24, gdesc[UR12], R24, UP0 ;  /* 0x01e000000c1879f3 */ /* 0x000fe2000bf03818 */
[----:B------:R-:W-:Y:S02]  /*2120*/  UIADD3 UR12, UR12, 0x2, URZ ;  /* 0x000000020c0c7890 */ /* 0x000fe4000fffe03f */
[----:B------:R-:W-:Y:S01]  /*2130*/  UIADD3 UR14, UR14, 0x2, URZ ;  /* 0x000000020e0e7890 */ /* 0x000fe2000fffe03f */
[----:B------:R-:W-:Y:S01]  /*2140*/  UMOV UR13, 0x80000020 ;  /* 0x80000020000d7882 */ /* 0x000fe20000000000 */
[----:B------:R-:W-:Y:S01]  /*2150*/  UMOV UR15, 0x80000020 ;  /* 0x80000020000f7882 */ /* 0x000fe20000000000 */
[----:B------:R-:W-:-:S04]  /*2160*/  UISETP.NE.AND UP0, UPT, UR6, UR20, UPT ;  /* 0x000000140600728c */ /* 0x000fc8000bf05270 */
[----:B------:R-:W-:-:S06]  /*2170*/  USEL UR7, URZ, 0x1, UP0 ;  /* 0x000000013f077887 */ /* 0x000fcc0008000000 */
[----:B------:R-:W-:Y:S01]  /*2180*/  ISETP.NE.AND P0, PT, RZ, UR7, PT ;  /* 0x00000007ff007c0c */ /* 0x000fe2000bf05270 */
[----:B------:R-:W-:Y:S03]  /*2190*/  QGMMA.64x128x32.F32.E5M2.E5M2 R24, gdesc[UR12], R24, gsb0 ;  /* 0x01e000000c1879f3 */ /* 0x000fe60008003818 */
[----:B------:R-:W-:-:S09]  /*21a0*/  WARPGROUP.DEPBAR.LE gsb0, 0x1 ;  /* 0x00008000000079c5 */ /* 0x000fd20000010100 */
[----:B------:R-:W-:Y:S05]  /*21b0*/  @!P0 BRA `(.L_x_25) ;  /* 0x0000000400088947 */ /* 0x000fea0003800000 */
[----:B------:R-:W-:Y:S02]  /*21c0*/  WARPGROUP.DEPBAR.LE gsb0, 0x0 ;  /* 0x00008000000079c5 */ /* 0x000fe40000010000 */
[----:B------:R-:W-:-:S01]  /*21d0*/  FADD R141, R24, R141 ;  /* 0x0000008d188d7221 */ /* 0x000fc20000000000 */
[----:B------:R-:W-:Y:S01]  /*21e0*/  FADD R136, R25, R136 ;  /* 0x0000008819887221 */ /* 0x000fe20000000000 */
        /* <DEDUP_REMOVED lines=62> */
[----:B------:R-:W-:-:S06]  /*25d0*/  UMOV UR6, URZ ;  /* 0x0000003f00067c82 */ /* 0x000fcc0008000000 */
.L_x_25:
[----:B------:R-:W-:Y:S05]  /*25e0*/  @!P1 BRA `(.L_x_26) ;  /* 0x0000000000049947 */ /* 0x000fea0003800000 */
[----:B------:R-:W-:Y:S01]  /*25f0*/  BPT.TRAP 0x1 ;  /* 0x000000040000795c */ /* 0x000fe20000300000 */
.L_x_26:
[----:B------:R-:W-:Y:S01]  /*2600*/  ULEA UR8, UR19, UR10, 0x3 ;  /* 0x0000000a13087291 */ /* 0x000fe2000f8e183f */
[----:B------:R-:W-:-:S03]  /*2610*/  ISETP.GT.U32.AND P0, PT, R4, 0x1, PT ;  /* 0x000000010400780c */ /* 0x000fc60003f04070 */
[----:B------:R-:W-:-:S04]  /*2620*/  UIADD3 UR8, UR8, 0x70, URZ ;  /* 0x0000007008087890 */ /* 0x000fc8000fffe03f */
[----:B------:R-:W-:-:S09]  /*2630*/  UPRMT UR8, URZ, 0x654, UR8 ;  /* 0x000006543f087896 */ /* 0x000fd20008000008 */
[----:B------:R-:W-:Y:S01]  /*2640*/  SYNCS.ARRIVE.TRANS64.RED.A1T0 RZ, [UR8], RZ ;  /* 0x000000ffffff79a7 */ /* 0x000fe20008100408 */
[----:B------:R-:W-:Y:S05]  /*2650*/  @P0 BRA `(.L_x_27) ;  /* 0x0000000000040947 */ /* 0x000fea0003800000 */
[----:B------:R-:W-:Y:S01]  /*2660*/  BPT.TRAP 0x1 ;  /* 0x000000040000795c */ /* 0x000fe20000300000 */
.L_x_27:
[----:B------:R-:W-:Y:S01]  /*2670*/  UIADD3 UR18, UR18, 0x1, URZ ;  /* 0x0000000112127890 */ /* 0x000fe2000fffe03f */
[C---:B------:R-:W-:Y:S01]  /*2680*/  ISETP.GT.AND P0, PT, R10.reuse, 0x1, PT ;  /* 0x000000010a00780c */ /* 0x040fe20003f04270 */
[----:B------:R-:W-:Y:S01]  /*2690*/  UIADD3 UR19, UR19, 0x1, URZ ;  /* 0x0000000113137890 */ /* 0x000fe2000fffe03f */
[----:B------:R-:W-:Y:S01]  /*26a0*/  VIADD R10, R10, 0xffffffff ;  /* 0xffffffff0a0a7836 */ /* 0x000fe20000000000 */
[----:B------:R-:W-:Y:S02]  /*26b0*/  UISETP.NE.AND UP0, UPT, UR18, 0xe, UPT ;  /* 0x0000000e1200788c */ /* 0x000fe4000bf05270 */
[----:B------:R-:W-:Y:S02]  /*26c0*/  UISETP.NE.AND UP1, UPT, UR19, 0xe, UPT ;  /* 0x0000000e1300788c */ /* 0x000fe4000bf25270 */
[----:B------:R-:W-:Y:S02]  /*26d0*/  USEL UR8, URZ, 0x1, UP0 ;  /* 0x000000013f087887 */ /* 0x000fe40008000000 */
[----:B------:R-:W-:-:S02]  /*26e0*/  USEL UR18, UR18, URZ, UP0 ;  /* 0x0000003f12127287 */ /* 0x000fc40008000000 */
[----:B------:R-:W-:Y:S02]  /*26f0*/  USEL UR19, UR19, URZ, UP1 ;  /* 0x0000003f13137287 */ /* 0x000fe40008800000 */
[----:B------:R-:W-:Y:S01]  /*2700*/  LOP3.LUT R142, R142, UR8, RZ, 0x3c, !PT ;  /* 0x000000088e8e7c12 */ /* 0x000fe2000f8e3cff */
[----:B------:R-:W-:Y:S01]  /*2710*/  UMOV UR8, 0x1 ;  /* 0x0000000100087882 */ /* 0x000fe20000000000 */
[----:B------:R-:W-:Y:S08]  /*2720*/  @P0 BRA `(.L_x_28) ;  /* 0xfffffff800080947 */ /* 0x000ff0000383ffff */
.L_x_20:
[----:B------:R-:W-:Y:S01]  /*2730*/  UISETP.NE.AND UP0, UPT, UR6, URZ, UPT ;  /* 0x0000003f0600728c */ /* 0x000fe2000bf05270 */
[----:B01----:R-:W0:Y:S03]  /*2740*/  LDC R10, c[0x0][0x28c] ;  /* 0x0000a300ff0a7b82 */ /* 0x003e260000000800 */
[----:B------:R-:W-:-:S06]  /*2750*/  USEL UR6, URZ, 0x1, !UP0 ;  /* 0x000000013f067887 */ /* 0x000fcc000c000000 */
[----:B------:R-:W-:Y:S02]  /*2760*/  ISETP.NE.AND P0, PT, RZ, UR6, PT ;  /* 0x00000006ff007c0c */ /* 0x000fe4000bf05270 */
[----:B0-----:R-:W-:-:S11]  /*2770*/  ISETP.GE.AND P1, PT, R10, 0x1, PT ;  /* 0x000000010a00780c */ /* 0x001fd60003f26270 */
[----:B------:R-:W-:Y:S05]  /*2780*/  @!P0 BRA `(.L_x_29) ;  /* 0x0000000400048947 */ /* 0x000fea0003800000 */
[----:B------:R-:W-:Y:S02]  /*2790*/  WARPGROUP.DEPBAR.LE gsb0, 0x0 ;  /* 0x00008000000079c5 */ /* 0x000fe40000010000 */
[----:B------:R-:W-:Y:S01]  /*27a0*/  FADD R141, R24, R141 ;  /* 0x0000008d188d7221 */ /* 0x000fe20000000000 */
        /* <DEDUP_REMOVED lines=62> */
[----:B------:R-:W-:-:S07]  /*2b90*/  FADD R14, R14, R87 ;  /* 0x000000570e0e7221 */ /* 0x000fce0000000000 */
.L_x_29:
[----:B------:R-:W-:Y:S02]  /*2ba0*/  WARPGROUP.DEPBAR.LE gsb0, 0x0 ;  /* 0x00008000000079c5 */ /* 0x000fe40000010000 */
[----:B------:R-:W-:Y:S05]  /*2bb0*/  @!P1 BRA `(.L_x_30) ;  /* 0x0000000000449947 */ /* 0x000fea0003800000 */
[----:B------:R-:W-:-:S13]  /*2bc0*/  ISETP.NE.AND P0, PT, R138, 0x3, PT ;  /* 0x000000038a00780c */ /* 0x000fda0003f05270 */
[----:B------:R-:W-:Y:S05]  /*2bd0*/  @!P0 BRA `(.L_x_31) ;  /* 0x0000000000048947 */ /* 0x000fea0003800000 */
[----:B------:R-:W-:Y:S01]  /*2be0*/  BPT.TRAP 0x1 ;  /* 0x000000040000795c */ /* 0x000fe20000300000 */
.L_x_31:
[----:B------:R-:W-:Y:S01]  /*2bf0*/  UISETP.LT.AND UP0, UPT, UR9, 0x1, UPT ;  /* 0x000000010900788c */ /* 0x000fe2000bf01270 */
[----:B------:R-:W-:-:S03]  /*2c00*/  ISETP.GT.U32.AND P0, PT, R4, 0x1, PT ;  /* 0x000000010400780c */ /* 0x000fc60003f04070 */
[----:B------:R-:W-:-:S04]  /*2c10*/  USEL UR8, UR9, 0x1, UP0 ;  /* 0x0000000109087887 */ /* 0x000fc80008000000 */
[----:B------:R-:W-:-:S04]  /*2c20*/  UIADD3 UR8, UR5, UR9, -UR8 ;  /* 0x0000000905087290 */ /* 0x000fc8000fffe808 */
[----:B------:R-:W-:-:S04]  /*2c30*/  USHF.R.U32.HI UR6, URZ, 0x1, UR8 ;  /* 0x000000013f067899 */ /* 0x000fc80008011608 */
[----:B------:R-:W-:-:S04]  /*2c40*/  UIMAD.WIDE.U32 UR6, UR6, -0x6db6db6d, URZ ;  /* 0x92492493060678a5 */ /* 0x000fc8000f8e003f */
[----:B------:R-:W-:-:S04]  /*2c50*/  USHF.R.U32.HI UR6, URZ, 0x2, UR7 ;  /* 0x000000023f067899 */ /* 0x000fc80008011607 */
[----:B------:R-:W-:-:S04]  /*2c60*/  UIMAD UR8, UR6, -0xe, UR8 ;  /* 0xfffffff2060878a4 */ /* 0x000fc8000f8e0208 */
[----:B------:R-:W-:-:S04]  /*2c70*/  ULEA UR8, UR8, UR10, 0x3 ;  /* 0x0000000a08087291 */ /* 0x000fc8000f8e183f */
[----:B------:R-:W-:-:S04]  /*2c80*/  UIADD3 UR8, UR8, 0x70, URZ ;  /* 0x0000007008087890 */ /* 0x000fc8000fffe03f */
[----:B------:R-:W-:-:S09]  /*2c90*/  UPRMT UR8, URZ, 0x654, UR8 ;  /* 0x000006543f087896 */ /* 0x000fd20008000008 */
[----:B------:R-:W-:Y:S01]  /*2ca0*/  SYNCS.ARRIVE.TRANS64.RED.A1T0 RZ, [UR8], RZ ;  /* 0x000000ffffff79a7 */ /* 0x000fe20008100408 */
[----:B------:R-:W-:Y:S05]  /*2cb0*/  @P0 BRA `(.L_x_30) ;  /* 0x0000000000040947 */ /* 0x000fea0003800000 */
[----:B------:R-:W-:Y:S01]  /*2cc0*/  BPT.TRAP 0x1 ;  /* 0x000000040000795c */ /* 0x000fe20000300000 */
.L_x_30:
[----:B------:R-:W0:Y:S01]  /*2cd0*/  LDC R26, c[0x0][0x288] ;  /* 0x0000a200ff1a7b82 */ /* 0x000e220000000800 */
[--C-:B------:R-:W-:Y:S01]  /*2ce0*/  SHF.R.U32.HI R10, RZ, 0x2, R0.reuse ;  /* 0x00000002ff0a7819 */ /* 0x100fe20000011600 */
[----:B------:R-:W-:Y:S01]  /*2cf0*/  IMAD.SHL.U32 R29, R7, 0x80, RZ ;  /* 0x00000080071d7824 */ /* 0x000fe200078e00ff */
[----:B------:R-:W-:Y:S01]  /*2d00*/  SHF.R.U32.HI R25, RZ, 0x7, R0 ;  /* 0x00000007ff197819 */ /* 0x000fe20000011600 */
[----:B------:R-:W-:Y:S01]  /*2d10*/  UIADD3 UR5, UR9, UR5, URZ ;  /* 0x0000000509057290 */ /* 0x000fe2000fffe03f */
[----:B------:R-:W-:Y:S01]  /*2d20*/  LOP3.LUT R11, R10, 0x7, RZ, 0xc0, !PT ;  /* 0x000000070a0b7812 */ /* 0x000fe200078ec0ff */
[----:B------:R-:W-:Y:S01]  /*2d30*/  IMAD.SHL.U32 R31, R6, 0x80, RZ ;  /* 0x00000080061f7824 */ /* 0x000fe200078e00ff */
[----:B------:R-:W-:Y:S01]  /*2d40*/  LOP3.LUT R10, R25, 0x1, RZ, 0xc0, !PT ;  /* 0x00000001190a7812 */ /* 0x000fe200078ec0ff */
[----:B------:R-:W-:Y:S01]  /*2d50*/  UISETP.GT.U32.AND UP0, UPT, UR5, 0xd, UPT ;  /* 0x0000000d0500788c */ /* 0x000fe2000bf04070 */
[----:B------:R-:W-:Y:S01]  /*2d60*/  LOP3.LUT R24, R0, 0x60, RZ, 0xc0, !PT ;  /* 0x0000006000187812 */ /* 0x000fe200078ec0ff */
[----:B------:R-:W-:Y:S01]  /*2d70*/  ULDC UR12, c[0x0][0x284] ;  /* 0x0000a100000c7ab9 */ /* 0x000fe20000000800 */
[----:B------:R-:W-:Y:S01]  /*2d80*/  USHF.R.U32.HI UR6, URZ, 0x1, UR5 ;  /* 0x000000013f067899 */ /* 0x000fe20008011605 */
[----:B------:R-:W-:Y:S01]  /*2d90*/  IMAD.SHL.U32 R30, R10, 0x40, RZ ;  /* 0x000000400a1e7824 */ /* 0x000fe200078e00ff */
[----:B------:R-:W-:Y:S01]  /*2da0*/  SHF.R.U32.HI R28, RZ, 0x1, R24 ;  /* 0x00000001ff1c7819 */ /* 0x000fe20000011618 */
[----:B------:R-:W-:Y:S01]  /*2db0*/  UISETP.LT.U32.AND UP0, UPT, UR9, 0xe, UP0 ;  /* 0x0000000e0900788c */ /* 0x000fe20008701070 */
[----:B------:R-:W-:Y:S01]  /*2dc0*/  LOP3.LUT R24, R0, 0x3, RZ, 0xc0, !PT ;  /* 0x0000000300187812 */ /* 0x000fe200078ec0ff */
[----:B------:R-:W-:Y:S01]  /*2dd0*/  UISETP.GE.U32.AND UP1, UPT, UR9, 0xe, UPT ;  /* 0x0000000e0900788c */ /* 0x000fe2000bf26070 */
[--C-:B------:R-:W-:Y:S01]  /*2de0*/  IADD3 R25, RZ, -R28, -R11.reuse ;  /* 0x8000001cff197210 */ /* 0x100fe20007ffe80b */
[----:B------:R-:W-:Y:S01]  /*2df0*/  UIMAD.WIDE.U32 UR6, UR6, -0x6db6db6d, URZ ;  /* 0x92492493060678a5 */ /* 0x000fe2000f8e003f */
[----:B------:R-:W-:Y:S01]  /*2e00*/  LOP3.LUT R11, R30, 0x40, R11, 0xe2, !PT ;  /* 0x000000401e0b7812 */ /* 0x000fe200078ee20b */
[----:B------:R-:W-:Y:S01]  /*2e10*/  USEL UR8, URZ, 0x1, !UP0 ;  /* 0x000000013f087887 */ /* 0x000fe2000c000000 */
[----:B------:R-:W-:Y:S01]  /*2e20*/  SHF.R.S32.HI R34, RZ, 0x1f, R5 ;  /* 0x0000001fff227819 */ /* 0x000fe20000011405 */
[----:B------:R-:W-:Y:S01]  /*2e30*/  IMAD R10, R10, -0x40, R25 ;  /* 0xffffffc00a0a7824 */ /* 0x000fe200078e0219 */
[----:B------:R-:W-:Y:S01]  /*2e40*/  ULDC.64 UR10, c[0x0][0x5d0] ;  /* 0x00017400000a7ab9 */ /* 0x000fe20000000a00 */
[----:B0-----:R-:W-:Y:S01]  /*2e50*/  IMAD R30, R24, -0x2, R26 ;  /* 0xfffffffe181e7824 */ /* 0x001fe200078e021a */
[----:B------:R-:W-:Y:S01]  /*2e60*/  ISETP.GE.AND P0, PT, R29, R26, PT ;  /* 0x0000001a1d00720c */ /* 0x000fe20003f06270 */
[----:B------:R-:W-:Y:S01]  /*2e70*/  IMAD.SHL.U32 R24, R0, 0x2, RZ ;  /* 0x0000000200187824 */ /* 0x000fe200078e00ff */
[----:B------:R-:W-:Y:S01]  /*2e80*/  USHF.R.U32.HI UR6, URZ, 0x2, UR7 ;  /* 0x000000023f067899 */ /* 0x000fe20008011607 */
[----:B------:R-:W-:Y:S01]  /*2e90*/  IMAD R32, R34, UR10, RZ ;  /* 0x0000000a22207c24 */ /* 0x000fe2000f8e02ff */
[----:B------:R-:W-:Y:S01]  /*2ea0*/  ISETP.GE.OR P0, PT, R31, UR12, P0 ;  /* 0x0000000c1f007c0c */ /* 0x000fe20008706670 */
[----:B------:R-:W-:Y:S01]  /*2eb0*/  ULOP3.LUT UR4, UR4, UR8, URZ, 0x3c, !UPT ;  /* 0x0000000804047292 */ /* 0x000fe2000f8e3c3f */
[----:B------:R-:W-:Y:S01]  /*2ec0*/  LOP3.LUT R24, R29, 0x6, R24, 0xf8, !PT ;  /* 0x000000061d187812 */ /* 0x000fe200078ef818 */
[----:B------:R-:W-:Y:S01]  /*2ed0*/  IMAD.WIDE R26, R6, 0x80, RZ ;  /* 0x00000080061a7825 */ /* 0x000fe200078e02ff */
[----:B------:R-:W-:Y:S01]  /*2ee0*/  UIMAD UR5, UR6, -0xe, UR5 ;  /* 0xfffffff2060578a4 */ /* 0x000fe2000f8e0205 */
[----:B------:R-:W-:Y:S01]  /*2ef0*/  IADD3 R36, -R31, UR12, R10 ;  /* 0x0000000c1f247c10 */ /* 0x000fe2000fffe10a */
[----:B------:R-:W-:Y:S01]  /*2f00*/  @UP1 ULOP3.LUT UR4, UR4, 0x1, UR6, 0x78, !UPT ;  /* 0x0000000104041892 */ /* 0x000fe2000f8e7806 */
[----:B------:R-:W-:Y:S01]  /*2f10*/  SHF.R.S32.HI R25, RZ, 0x1f, R24 ;  /* 0x0000001fff197819 */ /* 0x000fe20000011418 */
[----:B------:R-:W-:Y:S01]  /*2f20*/  IMAD R33, R5, UR11, R32 ;  /* 0x0000000b05217c24 */ /* 0x000fe2000f8e0220 */
[----:B------:R-:W-:Y:S01]  /*2f30*/  LOP3.LUT R35, R26, R11, R28, 0xfe, !PT ;  /* 0x0000000b1a237212 */ /* 0x000fe200078efe1c */
[----:B------:R-:W-:-:S02]  /*2f40*/  IMAD.IADD R29, R30, 0x1, -R29 ;  /* 0x000000011e1d7824 */ /* 0x000fc400078e0a1d */
[----:B------:R-:W-:-:S04]  /*2f50*/  IMAD.WIDE.U32 R6, R5, UR10, R24 ;  /* 0x0000000a05067c25 */ /* 0x000fc8000f8e0018 */
[----:B------:R-:W-:Y:S02]  /*2f60*/  IMAD.IADD R7, R7, 0x1, R33 ;  /* 0x0000000107077824 */ /* 0x000fe400078e0221 */
[----:B------:R-:W-:Y:S01]  /*2f70*/  IMAD.MOV.U32 R28, RZ, RZ, -0x1 ;  /* 0xffffffffff1c7424 */ /* 0x000fe200078e00ff */
[----:B------:R-:W-:Y:S06]  /*2f80*/  @P0 BRA `(.L_x_32) ;  /* 0x0000004400a40947 */ /* 0x000fec0003800000 */
[----:B------:R-:W0:Y:S01]  /*2f90*/  LDC.64 R32, c[0x0][0x5c8] ;  /* 0x00017200ff207b82 */ /* 0x000e220000000a00 */
[----:B------:R-:W-:Y:S01]  /*2fa0*/  ULDC.64 UR6, c[0x0][0x5c0] ;  /* 0x0001700000067ab9 */ /* 0x000fe20000000a00 */
[----:B------:R-:W-:Y:S01]  /*2fb0*/  BSSY B0, `(.L_x_32) ;  /* 0x0000466000007945 */ /* 0x000fe20003800000 */
[-C--:B0-----:R-:W-:Y:S02]  /*2fc0*/  IMAD R10, R27, R32.reuse, RZ ;  /* 0x000000201b0a7224 */ /* 0x081fe400078e02ff */
[----:B------:R-:W-:-:S04]  /*2fd0*/  IMAD.WIDE.U32 R6, R35, R32, R6 ;  /* 0x0000002023067225 */ /* 0x000fc800078e0006 */
[----:B------:R-:W-:Y:S01]  /*2fe0*/  IMAD R31, R35, R33, R10 ;  /* 0x00000021231f7224 */ /* 0x000fe200078e020a */
[----:B------:R-:W-:Y:S02]  /*2ff0*/  LEA R11, P0, R32, R6, 0x3 ;  /* 0x00000006200b7211 */ /* 0x000fe400078018ff */
[----:B------:R-:W-:Y:S01]  /*3000*/  IADD3 R10, P1, R6, UR6, RZ ;  /* 0x00000006060a7c10 */ /* 0x000fe2000ff3e0ff */
[----:B------:R-:W-:Y:S01]  /*3010*/  IMAD.IADD R31, R7, 0x1, R31 ;  /* 0x00000001071f7824 */ /* 0x000fe200078e021f */
[----:B------:R-:W-:-:S04]  /*3020*/  IADD3 R6, P3, R11, UR6, RZ ;  /* 0x000000060b067c10 */ /* 0x000fc8000ff7e0ff */
[----:B------:R-:W-:Y:S02]  /*3030*/  LEA.HI.X R7, R32, R31, R33, 0x3, P0 ;  /* 0x0000001f20077211 */ /* 0x000fe400000f1c21 */
[----:B---3-5:R-:W-:Y:S02]  /*3040*/  FSETP.NEU.AND P0, PT, R9, RZ, PT ;  /* 0x000000ff0900720b */ /* 0x028fe40003f0d000 */
[----:B------:R-:W-:Y:S02]  /*3050*/  IADD3.X R11, R31, UR7, RZ, P1, !PT ;  /* 0x000000071f0b7c10 */ /* 0x000fe40008ffe4ff */
[----:B------:R-:W-:-:S09]  /*3060*/  IADD3.X R7, R7, UR7, RZ, P3, !PT ;  /* 0x0000000707077c10 */ /* 0x000fd20009ffe4ff */
[----:B------:R-:W-:Y:S05]  /*3070*/  @!P0 BRA `(.L_x_33) ;  /* 0x00000034005c8947 */ /* 0x000fea0003800000 */
[----:B------:R-:W-:Y:S01]  /*3080*/  ULDC.64 UR6, c[0x0][0x5b8] ;  /* 0x00016e0000067ab9 */ /* 0x000fe20000000a00 */
[----:B------:R-:W-:Y:S01]  /*3090*/  ISETP.GE.AND P0, PT, R36, 0x1, PT ;  /* 0x000000012400780c */ /* 0x000fe20003f06270 */
[----:B------:R-:W-:Y:S01]  /*30a0*/  IMAD R32, R34, UR6, RZ ;  /* 0x0000000622207c24 */ /* 0x000fe2000f8e02ff */
[----:B------:R-:W-:Y:S01]  /*30b0*/  ULDC.64 UR10, c[0x0][0x5a8] ;  /* 0x00016a00000a7ab9 */ /* 0x000fe20000000a00 */
[----:B------:R-:W-:Y:S01]  /*30c0*/  IMAD.WIDE.U32 R30, R5, UR6, R24 ;  /* 0x00000006051e7c25 */ /* 0x000fe2000f8e0018 */
[----:B------:R-:W-:Y:S01]  /*30d0*/  ISETP.LT.OR P4, PT, R29, 0x1, !P0 ;  /* 0x000000011d00780c */ /* 0x000fe20004781670 */
[----:B------:R-:W-:Y:S02]  /*30e0*/  BSSY B1, `(.L_x_34) ;  /* 0x000000c000017945 */ /* 0x000fe40003800000 */
[----:B------:R-:W-:Y:S01]  /*30f0*/  IMAD R5, R5, UR7, R32 ;  /* 0x0000000705057c24 */ /* 0x000fe2000f8e0220 */
[----:B------:R-:W-:-:S03]  /*3100*/  ULDC.64 UR6, c[0x0][0x5b0] ;  /* 0x00016c0000067ab9 */ /* 0x000fc60000000a00 */
[----:B------:R-:W-:Y:S02]  /*3110*/  IMAD.IADD R31, R31, 0x1, R5 ;  /* 0x000000011f1f7824 */ /* 0x000fe400078e0205 */
[----:B------:R-:W-:Y:S02]  /*3120*/  IMAD R5, R27, UR6, RZ ;  /* 0x000000061b057c24 */ /* 0x000fe4000f8e02ff */
[----:B------:R-:W-:-:S04]  /*3130*/  IMAD.WIDE.U32 R24, R35, UR6, R30 ;  /* 0x0000000623187c25 */ /* 0x000fc8000f8e001e */
[----:B------:R-:W-:Y:S01]  /*3140*/  IMAD R5, R35, UR7, R5 ;  /* 0x0000000723057c24 */ /* 0x000fe2000f8e0205 */
[----:B------:R-:W-:-:S04]  /*3150*/  IADD3 R24, P1, R24, UR10, RZ ;  /* 0x0000000a18187c10 */ /* 0x000fc8000ff3e0ff */
[--C-:B------:R-:W-:Y:S02]  /*3160*/  IADD3.X R25, R25, UR11, R5.reuse, P1, !PT ;  /* 0x0000000b19197c10 */ /* 0x100fe40008ffe405 */
[----:B------:R-:W-:Y:S01]  /*3170*/  PRMT R5, RZ, 0x7610, R5 ;  /* 0x00007610ff057816 */ /* 0x000fe20000000005 */
[----:B------:R-:W-:Y:S06]  /*3180*/  @P4 BRA `(.L_x_35) ;  /* 0x0000000000044947 */ /* 0x000fec0003800000 */
[----:B------:R0:W5:Y:S02]  /*3190*/  LDG.E.U8 R5, desc[UR16][R24.64] ;  /* 0x0000001018057981 */ /* 0x000164000c1e1100 */
.L_x_35:
[----:B------:R-:W-:Y:S05]  /*31a0*/  BSYNC B1 ;  /* 0x0000000000017941 */ /* 0x000fea0003800000 */
.L_x_34:
[----:B-----5:R-:W-:Y:S01]  /*31b0*/  LOP3.LUT R5, R5, 0xff, RZ, 0xc0, !PT ;  /* 0x000000ff05057812 */ /* 0x020fe200078ec0ff */
[----:B------:R-:W-:Y:S01]  /*31c0*/  BSSY B1, `(.L_x_36) ;  /* 0x000000b000017945 */ /* 0x000fe20003800000 */
[----:B------:R-:W-:Y:S02]  /*31d0*/  ISETP.LT.OR P3, PT, R29, 0x2, !P0 ;  /* 0x000000021d00780c */ /* 0x000fe40004761670 */
[----:B------:R-:W-:-:S05]  /*31e0*/  F2FP.F16.E5M2.UNPACK_B R5, R5 ;  /* 0x00000005ff05723e */ /* 0x000fca00020004ff */
[----:B------:R-:W-:Y:S01]  /*31f0*/  HADD2.F32 R32, -RZ, R5.H0_H0 ;  /* 0x20000005ff207230 */ /* 0x000fe20000004100 */
[----:B------:R-:W-:-:S04]  /*3200*/  PRMT R5, RZ, 0x7610, R5 ;  /* 0x00007610ff057816 */ /* 0x000fc80000000005 */
[----:B------:R-:W-:-:S04]  /*3210*/  FMUL R32, R32, R9 ;  /* 0x0000000920207220 */ /* 0x000fc80000400000 */
[----:B--2---:R-:W-:-:S05]  /*3220*/  FFMA R32, R141, R8, R32 ;  /* 0x000000088d207223 */ /* 0x004fca0000000020 */
[----:B------:R-:W-:-:S05]  /*3230*/  F2FP.SATFINITE.E5M2.F32.PACK_AB_MERGE_C R33, RZ, R32, RZ ;  /* 0x00000020ff21723e */ /* 0x000fca00048060ff */
[----:B------:R1:W-:Y:S01]  /*3240*/  @!P4 STG.E.U8 desc[UR16][R10.64], R33 ;  /* 0x000000210a00c986 */ /* 0x0003e2000c101110 */
[----:B------:R-:W-:Y:S05]  /*3250*/  @P3 BRA `(.L_x_37) ;  /* 0x0000000000043947 */ /* 0x000fea0003800000 */
[----:B------:R2:W5:Y:S02]  /*3260*/  LDG.E.U8 R5, desc[UR16][R24.64+0x1] ;  /* 0x0000011018057981 */ /* 0x000564000c1e1100 */
.L_x_37:
[----:B------:R-:W-:Y:S05]  /*3270*/  BSYNC B1 ;  /* 0x0000000000017941 */ /* 0x000fea0003800000 */
.L_x_36:
[----:B-----5:R-:W-:Y:S01]  /*3280*/  LOP3.LUT R5, R5, 0xff, RZ, 0xc0, !PT ;  /* 0x000000ff05057812 */ /* 0x020fe200078ec0ff */
[----:B------:R-:W-:Y:S01]  /*3290*/  BSSY B1, `(.L_x_38) ;  /* 0x0000013000017945 */ /* 0x000fe20003800000 */
[----:B-1----:R-:W-:Y:S02]  /*32a0*/  IADD3 R33, P1, R35, 0x8, RZ ;  /* 0x0000000823217810 */ /* 0x002fe40007f3e0ff */
[----:B------:R-:W-:-:S03]  /*32b0*/  F2FP.F16.E5M2.UNPACK_B R5, R5 ;  /* 0x00000005ff05723e */ /* 0x000fc600020004ff */
[----:B------:R-:W-:Y:S01]  /*32c0*/  IMAD.X R27, RZ, RZ, R27, P1 ;  /* 0x000000ffff1b7224 */ /* 0x000fe200008e061b */
[----:B------:R-:W-:Y:S01]  /*32d0*/  ISETP.GE.AND P1, PT, R36, 0x9, PT ;  /* 0x000000092400780c */ /* 0x000fe20003f26270 */
[----:B------:R-:W-:Y:S02]  /*32e0*/  HADD2.F32 R26, -RZ, R5.H0_H0 ;  /* 0x20000005ff1a7230 */ /* 0x000fe40000004100 */
[----:B------:R-:W-:Y:S01]  /*32f0*/  IMAD.WIDE.U32 R30, R33, UR6, R30 ;  /* 0x00000006211e7c25 */ /* 0x000fe2000f8e001e */
[----:B------:R-:W-:-:S03]  /*3300*/  ISETP.LT.OR P5, PT, R29, 0x1, !P1 ;  /* 0x000000011d00780c */ /* 0x000fc60004fa1670 */
[----:B------:R-:W-:Y:S01]  /*3310*/  FMUL R5, R26, R9 ;  /* 0x000000091a057220 */ /* 0x000fe20000400000 */
[----:B------:R-:W-:-:S03]  /*3320*/  IMAD R26, R27, UR6, RZ ;  /* 0x000000061b1a7c24 */ /* 0x000fc6000f8e02ff */
[----:B------:R-:W-:Y:S01]  /*3330*/  FFMA R5, R136, R8, R5 ;  /* 0x0000000888057223 */ /* 0x000fe20000000005 */
[----:B------:R-:W-:Y:S01]  /*3340*/  IMAD R33, R33, UR7, R26 ;  /* 0x0000000721217c24 */ /* 0x000fe2000f8e021a */
[----:B------:R-:W-:-:S03]  /*3350*/  IADD3 R26, P4, R30, UR10, RZ ;  /* 0x0000000a1e1a7c10 */ /* 0x000fc6000ff9e0ff */
[----:B------:R-:W-:Y:S02]  /*3360*/  F2FP.SATFINITE.E5M2.F32.PACK_AB_MERGE_C R35, RZ, R5, RZ ;  /* 0x00000005ff23723e */ /* 0x000fe400048060ff */
[----:B------:R-:W-:Y:S02]  /*3370*/  IADD3.X R27, R31, UR11, R33, P4, !PT ;  /* 0x0000000b1f1b7c10 */ /* 0x000fe4000a7fe421 */
[----:B------:R-:W-:Y:S01]  /*3380*/  PRMT R5, RZ, 0x7610, R5 ;  /* 0x00007610ff057816 */ /* 0x000fe20000000005 */
[----:B------:R1:W-:Y:S01]  /*3390*/  @!P3 STG.E.U8 desc[UR16][R10.64+0x1], R35 ;  /* 0x000001230a00b986 */ /* 0x0003e2000c101110 */
[----:B------:R-:W-:Y:S05]  /*33a0*/  @P5 BRA `(.L_x_39) ;  /* 0x0000000000045947 */ /* 0x000fea0003800000 */
[----:B------:R3:W5:Y:S02]  /*33b0*/  LDG.E.U8 R5, desc[UR16][R26.64] ;  /* 0x000000101a057981 */ /* 0x000764000c1e1100 */
.L_x_39:
[----:B------:R-:W-:Y:S05]  /*33c0*/  BSYNC B1 ;  /* 0x0000000000017941 */ /* 0x000fea0003800000 */
.L_x_38:
[----:B-----5:R-:W-:Y:S01]  /*33d0*/  LOP3.LUT R5, R5, 0xff, RZ, 0xc0, !PT ;  /* 0x000000ff05057812 */ /* 0x020fe200078ec0ff */
[----:B------:R-:W-:Y:S01]  /*33e0*/  BSSY B1, `(.L_x_40) ;  /* 0x000000b000017945 */ /* 0x000fe20003800000 */
[----:B------:R-:W-:Y:S02]  /*33f0*/  ISETP.LT.OR P3, PT, R29, 0x2, !P1 ;  /* 0x000000021d00780c */ /* 0x000fe40004f61670 */
[----:B------:R-:W-:-:S05]  /*3400*/  F2FP.F16.E5M2.UNPACK_B R5, R5 ;  /* 0x00000005ff05723e */ /* 0x000fca00020004ff */
[----:B------:R-:W-:Y:S01]  /*3410*/  HADD2.F32 R30, -RZ, R5.H0_H0 ;  /* 0x20000005ff1e7230 */ /* 0x000fe20000004100 */
[----:B------:R-:W-:-:S04]  /*3420*/  PRMT R5, RZ, 0x7610, R5 ;  /* 0x00007610ff057816 */ /* 0x000fc80000000005 */
[----:B------:R-:W-:-:S04]  /*3430*/  FMUL R30, R30, R9 ;  /* 0x000000091e1e7220 */ /* 0x000fc80000400000 */
[----:B------:R-:W-:-:S05]  /*3440*/  FFMA R30, R139, R8, R30 ;  /* 0x000000088b1e7223 */ /* 0x000fca000000001e */
[----:B------:R-:W-:-:S05]  /*3450*/  F2FP.SATFINITE.E5M2.F32.PACK_AB_MERGE_C R31, RZ, R30, RZ ;  /* 0x0000001eff1f723e */ /* 0x000fca00048060ff */
[----:B------:R4:W-:Y:S01]  /*3460*/  @!P5 STG.E.U8 desc[UR16][R6.64], R31 ;  /* 0x0000001f0600d986 */ /* 0x0009e2000c101110 */
[----:B------:R-:W-:Y:S05]  /*3470*/  @P3 BRA `(.L_x_41) ;  /* 0x0000000000043947 */ /* 0x000fea0003800000 */
[----:B------:R0:W5:Y:S02]  /*3480*/  LDG.E.U8 R5, desc[UR16][R26.64+0x1] ;  /* 0x000001101a057981 */ /* 0x000164000c1e1100 */
.L_x_41:
[----:B------:R-:W-:Y:S05]  /*3490*/  BSYNC B1 ;  /* 0x0000000000017941 */ /* 0x000fea0003800000 */
.L_x_40:
[----:B-----5:R-:W-:Y:S01]  /*34a0*/  LOP3.LUT R5, R5, 0xff, RZ, 0xc0, !PT ;  /* 0x000000ff05057812 */ /* 0x020fe200078ec0ff */
[----:B------:R-:W-:Y:S01]  /*34b0*/  BSSY B1, `(.L_x_42) ;  /* 0x000000b000017945 */ /* 0x000fe20003800000 */
[----:B------:R-:W-:Y:S02]  /*34c0*/  ISETP.LT.OR P4, PT, R29, 0x9, !P0 ;  /* 0x000000091d00780c */ /* 0x000fe40004781670 */
[----:B------:R-:W-:-:S05]  /*34d0*/  F2FP.F16.E5M2.UNPACK_B R5, R5 ;  /* 0x00000005ff05723e */ /* 0x000fca00020004ff */
[----:B------:R-:W-:-:S05]  /*34e0*/  HADD2.F32 R30, -RZ, R5.H0_H0 ;  /* 0x20000005ff1e7230 */ /* 0x000fca0000004100 */
[----:B------:R-:W-:-:S04]  /*34f0*/  FMUL R5, R30, R9 ;  /* 0x000000091e057220 */ /* 0x000fc80000400000 */
[----:B------:R-:W-:-:S05]  /*3500*/  FFMA R5, R134, R8, R5 ;  /* 0x0000000886057223 */ /* 0x000fca0000000005 */
[----:B----4-:R-:W-:Y:S02]  /*3510*/  F2FP.SATFINITE.E5M2.F32.PACK_AB_MERGE_C R31, RZ, R5, RZ ;  /* 0x00000005ff1f723e */ /* 0x010fe400048060ff */
[----:B------:R-:W-:-:S03]  /*3520*/  PRMT R5, RZ, 0x7610, R5 ;  /* 0x00007610ff057816 */ /* 0x000fc60000000005 */
[----:B------:R4:W-:Y:S01]  /*3530*/  @!P3 STG.E.U8 desc[UR16][R6.64+0x1], R31 ;  /* 0x0000011f0600b986 */ /* 0x0009e2000c101110 */
[----:B------:R-:W-:Y:S05]  /*3540*/  @P4 BRA `(.L_x_43) ;  /* 0x0000000000044947 */ /* 0x000fea0003800000 */
[----:B------:R0:W5:Y:S02]  /*3550*/  LDG.E.U8 R5, desc[UR16][R24.64+0x8] ;  /* 0x0000081018057981 */ /* 0x000164000c1e1100 */
.L_x_43:
[----:B------:R-:W-:Y:S05]  /*3560*/  BSYNC B1 ;  /* 0x0000000000017941 */ /* 0x000fea0003800000 */
.L_x_42:
        /* <DEDUP_REMOVED lines=8> */
[----:B----4-:R-:W-:-:S05]  /*35f0*/  F2FP.SATFINITE.E5M2.F32.PACK_AB_MERGE_C R31, RZ, R30, RZ ;  /* 0x0000001eff1f723e */ /* 0x010fca00048060ff */
[----:B------:R4:W-:Y:S01]  /*3600*/  @!P4 STG.E.U8 desc[UR16][R10.64+0x8], R31 ;  /* 0x0000081f0a00c986 */ /* 0x0009e2000c101110 */
[----:B------:R-:W-:Y:S05]  /*3610*/  @P3 BRA `(.L_x_45) ;  /* 0x0000000000043947 */ /* 0x000fea0003800000 */
[----:B------:R0:W5:Y:S02]  /*3620*/  LDG.E.U8 R5, desc[UR16][R24.64+0x9] ;  /* 0x0000091018057981 */ /* 0x000164000c1e1100 */
.L_x_45:
[----:B------:R-:W-:Y:S05]  /*3630*/  BSYNC B1 ;  /* 0x0000000000017941 */ /* 0x000fea0003800000 */
.L_x_44:
        /* <DEDUP_REMOVED lines=12> */
.L_x_47:
[----:B------:R-:W-:Y:S05]  /*3700*/  BSYNC B1 ;  /* 0x0000000000017941 */ /* 0x000fea0003800000 */
.L_x_46:
        /* <DEDUP_REMOVED lines=12> */
.L_x_49:
[----:B------:R-:W-:Y:S05]  /*37d0*/  BSYNC B1 ;  /* 0x0000000000017941 */ /* 0x000fea0003800000 */
.L_x_48:
        /* <DEDUP_REMOVED lines=12> */
.L_x_51:
[----:B------:R-:W-:Y:S05]  /*38a0*/  BSYNC B1 ;  /* 0x0000000000017941 */ /* 0x000fea0003800000 */
.L_x_50:
        /* <DEDUP_REMOVED lines=12> */
.L_x_53:
[----:B------:R-:W-:Y:S05]  /*3970*/  BSYNC B1 ;  /* 0x0000000000017941 */ /* 0x000fea0003800000 */
.L_x_52:
        /* <DEDUP_REMOVED lines=12> */
.L_x_55:
[----:B------:R-:W-:Y:S05]  /*3a40*/  BSYNC B1 ;  /* 0x0000000000017941 */ /* 0x000fea0003800000 */
.L_x_54:
        /* <DEDUP_REMOVED lines=12> */
.L_x_57:
[----:B------:R-:W-:Y:S05]  /*3b10*/  BSYNC B1 ;  /* 0x0000000000017941 */ /* 0x000fea0003800000 */
.L_x_56:
        /* <DEDUP_REMOVED lines=12> */
.L_x_59:
[----:B------:R-:W-:Y:S05]  /*3be0*/  BSYNC B1 ;  /* 0x0000000000017941 */ /* 0x000fea0003800000 */
.L_x_58:
        /* <DEDUP_REMOVED lines=12> */
.L_x_61:
[----:B------:R-:W-:Y:S05]  /*3cb0*/  BSYNC B1 ;  /* 0x0000000000017941 */ /* 0x000fea0003800000 */
.L_x_60:
        /* <DEDUP_REMOVED lines=12> */
.L_x_63:
[----:B------:R-:W-:Y:S05]  /*3d80*/  BSYNC B1 ;  /* 0x0000000000017941 */ /* 0x000fea0003800000 */
.L_x_62:
        /* <DEDUP_REMOVED lines=12> */
.L_x_65:
[----:B------:R-:W-:Y:S05]  /*3e50*/  BSYNC B1 ;  /* 0x0000000000017941 */ /* 0x000fea0003800000 */
.L_x_64:
        /* <DEDUP_REMOVED lines=12> */
.L_x_67:
[----:B------:R-:W-:Y:S05]  /*3f20*/  BSYNC B1 ;  /* 0x0000000000017941 */ /* 0x000fea0003800000 */
.L_x_66:
        /* <DEDUP_REMOVED lines=12> */
.L_x_69:
[----:B------:R-:W-:Y:S05]  /*3ff0*/  BSYNC B1 ;  /* 0x0000000000017941 */ /* 0x000fea0003800000 */
.L_x_68:
        /* <DEDUP_REMOVED lines=12> */
.L_x_71:
[----:B------:R-:W-:Y:S05]  /*40c0*/  BSYNC B1 ;  /* 0x0000000000017941 */ /* 0x000fea0003800000 */
.L_x_70:
        /* <DEDUP_REMOVED lines=12> */
.L_x_73:
[----:B------:R-:W-:Y:S05]  /*4190*/  BSYNC B1 ;  /* 0x0000000000017941 */ /* 0x000fea0003800000 */
.L_x_72:
        /* <DEDUP_REMOVED lines=12> */
.L_x_75:
[----:B------:R-:W-:Y:S05]  /*4260*/  BSYNC B1 ;  /* 0x0000000000017941 */ /* 0x000fea0003800000 */
.L_x_74:
        /* <DEDUP_REMOVED lines=12> */
.L_x_77:
[----:B------:R-:W-:Y:S05]  /*4330*/  BSYNC B1 ;  /* 0x0000000000017941 */ /* 0x000fea0003800000 */
.L_x_76:
        /* <DEDUP_REMOVED lines=12> */
.L_x_79:
[----:B------:R-:W-:Y:S05]  /*4400*/  BSYNC B1 ;  /* 0x0000000000017941 */ /* 0x000fea0003800000 */
.L_x_78:
        /* <DEDUP_REMOVED lines=12> */
.L_x_81:
[----:B------:R-:W-:Y:S05]  /*44d0*/  BSYNC B1 ;  /* 0x0000000000017941 */ /* 0x000fea0003800000 */
.L_x_80:
        /* <DEDUP_REMOVED lines=12> */
.L_x_83:
[----:B------:R-:W-:Y:S05]  /*45a0*/  BSYNC B1 ;  /* 0x0000000000017941 */ /* 0x000fea0003800000 */
.L_x_82:
        /* <DEDUP_REMOVED lines=12> */
.L_x_85:
[----:B------:R-:W-:Y:S05]  /*4670*/  BSYNC B1 ;  /* 0x0000000000017941 */ /* 0x000fea0003800000 */
.L_x_84:
        /* <DEDUP_REMOVED lines=12> */
.L_x_87:
[----:B------:R-:W-:Y:S05]  /*4740*/  BSYNC B1 ;  /* 0x0000000000017941 */ /* 0x000fea0003800000 */
.L_x_86:
        /* <DEDUP_REMOVED lines=12> */
.L_x_89:
[----:B------:R-:W-:Y:S05]  /*4810*/  BSYNC B1 ;  /* 0x0000000000017941 */ /* 0x000fea0003800000 */
.L_x_88:
        /* <DEDUP_REMOVED lines=12> */
.L_x_91:
[----:B------:R-:W-:Y:S05]  /*48e0*/  BSYNC B1 ;  /* 0x0000000000017941 */ /* 0x000fea0003800000 */
.L_x_90:
        /* <DEDUP_REMOVED lines=12> */
.L_x_93:
[----:B------:R-:W-:Y:S05]  /*49b0*/  BSYNC B1 ;  /* 0x0000000000017941 */ /* 0x000fea0003800000 */
.L_x_92:
        /* <DEDUP_REMOVED lines=12> */
.L_x_95:
[----:B------:R-:W-:Y:S05]  /*4a80*/  BSYNC B1 ;  /* 0x0000000000017941 */ /* 0x000fea0003800000 */
.L_x_94:
        /* <DEDUP_REMOVED lines=12> */
.L_x_97:
[----:B------:R-:W-:Y:S05]  /*4b50*/  BSYNC B1 ;  /* 0x0000000000017941 */ /* 0x000fea0003800000 */
.L_x_96:
        /* <DEDUP_REMOVED lines=12> */
.L_x_99:
[----:B------:R-:W-:Y:S05]  /*4c20*/  BSYNC B1 ;  /* 0x0000000000017941 */ /* 0x000fea0003800000 */
.L_x_98:
        /* <DEDUP_REMOVED lines=12> */
.L_x_101:
[----:B------:R-:W-:Y:S05]  /*4cf0*/  BSYNC B1 ;  /* 0x0000000000017941 */ /* 0x000fea0003800000 */
.L_x_100:
        /* <DEDUP_REMOVED lines=12> */
.L_x_103:
[----:B------:R-:W-:Y:S05]  /*4dc0*/  BSYNC B1 ;  /* 0x0000000000017941 */ /* 0x000fea0003800000 */
.L_x_102:
        /* <DEDUP_REMOVED lines=12> */
.L_x_105:
[----:B------:R-:W-:Y:S05]  /*4e90*/  BSYNC B1 ;  /* 0x0000000000017941 */ /* 0x000fea0003800000 */
.L_x_104:
        /* <DEDUP_REMOVED lines=12> */
.L_x_107:
[----:B------:R-:W-:Y:S05]  /*4f60*/  BSYNC B1 ;  /* 0x0000000000017941 */ /* 0x000fea0003800000 */
.L_x_106:
        /* <DEDUP_REMOVED lines=12> */
.L_x_109:
[----:B------:R-:W-:Y:S05]  /*5030*/  BSYNC B1 ;  /* 0x0000000000017941 */ /* 0x000fea0003800000 */
.L_x_108:
        /* <DEDUP_REMOVED lines=12> */
.L_x_111:
[----:B------:R-:W-:Y:S05]  /*5100*/  BSYNC B1 ;  /* 0x0000000000017941 */ /* 0x000fea0003800000 */
.L_x_110:
        /* <DEDUP_REMOVED lines=12> */
.L_x_113:
[----:B------:R-:W-:Y:S05]  /*51d0*/  BSYNC B1 ;  /* 0x0000000000017941 */ /* 0x000fea0003800000 */
.L_x_112:
        /* <DEDUP_REMOVED lines=12> */
.L_x_115:
[----:B------:R-:W-:Y:S05]  /*52a0*/  BSYNC B1 ;  /* 0x0000000000017941 */ /* 0x000fea0003800000 */
.L_x_114:
        /* <DEDUP_REMOVED lines=12> */
.L_x_117:
[----:B------:R-:W-:Y:S05]  /*5370*/  BSYNC B1 ;  /* 0x0000000000017941 */ /* 0x000fea0003800000 */
.L_x_116:
        /* <DEDUP_REMOVED lines=12> */
.L_x_119:
[----:B------:R-:W-:Y:S05]  /*5440*/  BSYNC B1 ;  /* 0x0000000000017941 */ /* 0x000fea0003800000 */
.L_x_118:
        /* <DEDUP_REMOVED lines=12> */
.L_x_121:
[----:B------:R-:W-:Y:S05]  /*5510*/  BSYNC B1 ;  /* 0x0000000000017941 */ /* 0x000fea0003800000 */
.L_x_120:
        /* <DEDUP_REMOVED lines=12> */
.L_x_123:
[----:B------:R-:W-:Y:S05]  /*55e0*/  BSYNC B1 ;  /* 0x0000000000017941 */ /* 0x000fea0003800000 */
.L_x_122:
        /* <DEDUP_REMOVED lines=12> */
.L_x_125:
[----:B------:R-:W-:Y:S05]  /*56b0*/  BSYNC B1 ;  /* 0x0000000000017941 */ /* 0x000fea0003800000 */
.L_x_124:
        /* <DEDUP_REMOVED lines=12> */
.L_x_127:
[----:B------:R-:W-:Y:S05]  /*5780*/  BSYNC B1 ;  /* 0x0000000000017941 */ /* 0x000fea0003800000 */
.L_x_126:
        /* <DEDUP_REMOVED lines=12> */
.L_x_129:
[----:B------:R-:W-:Y:S05]  /*5850*/  BSYNC B1 ;  /* 0x0000000000017941 */ /* 0x000fea0003800000 */
.L_x_128:
        /* <DEDUP_REMOVED lines=12> */
.L_x_131:
[----:B------:R-:W-:Y:S05]  /*5920*/  BSYNC B1 ;  /* 0x0000000000017941 */ /* 0x000fea0003800000 */
.L_x_130:
        /* <DEDUP_REMOVED lines=12> */
.L_x_133:
[----:B------:R-:W-:Y:S05]  /*59f0*/  BSYNC B1 ;  /* 0x0000000000017941 */ /* 0x000fea0003800000 */
.L_x_132:
        /* <DEDUP_REMOVED lines=12> */
.L_x_135:
[----:B------:R-:W-:Y:S05]  /*5ac0*/  BSYNC B1 ;  /* 0x0000000000017941 */ /* 0x000fea0003800000 */
.L_x_134:
        /* <DEDUP_REMOVED lines=12> */
.L_x_137:
[----:B------:R-:W-:Y:S05]  /*5b90*/  BSYNC B1 ;  /* 0x0000000000017941 */ /* 0x000fea0003800000 */
.L_x_136:
        /* <DEDUP_REMOVED lines=12> */
.L_x_139:
[----:B------:R-:W-:Y:S05]  /*5c60*/  BSYNC B1 ;  /* 0x0000000000017941 */ /* 0x000fea0003800000 */
.L_x_138:
        /* <DEDUP_REMOVED lines=12> */
.L_x_141:
[----:B------:R-:W-:Y:S05]  /*5d30*/  BSYNC B1 ;  /* 0x0000000000017941 */ /* 0x000fea0003800000 */
.L_x_140:
        /* <DEDUP_REMOVED lines=12> */
.L_x_143:
[----:B------:R-:W-:Y:S05]  /*5e00*/  BSYNC B1 ;  /* 0x0000000000017941 */ /* 0x000fea0003800000 */
.L_x_142:
        /* <DEDUP_REMOVED lines=12> */
.L_x_145:
[----:B------:R-:W-:Y:S05]  /*5ed0*/  BSYNC B1 ;  /* 0x0000000000017941 */ /* 0x000fea0003800000 */
.L_x_144:
[----:B-----5:R-:W-:Y:S01]  /*5ee0*/  LOP3.LUT R5, R5, 0xff, RZ, 0xc0, !PT ;  /* 0x000000ff05057812 */ /* 0x020fe200078ec0ff */
[----:B------:R-:W-:Y:S01]  /*5ef0*/  BSSY B1, `(.L_x_146) ;  /* 0x000000b000017945 */ /* 0x000fe20003800000 */
[----:B------:R-:W-:Y:S02]  /*5f00*/  ISETP.LT.OR P4, PT, R29, 0x71, !P0 ;  /* 0x000000711d00780c */ /* 0x000fe40004781670 */
[----:B------:R-:W-:-:S05]  /*5f10*/  F2FP.F16.E5M2.UNPACK_B R5, R5 ;  /* 0x00000005ff05723e */ /* 0x000fca00020004ff */
[----:B------:R-:W-:-:S05]  /*5f20*/  HADD2.F32 R18, -RZ, R5.H0_H0 ;  /* 0x20000005ff127230 */ /* 0x000fca0000004100 */
[----:B------:R-:W-:-:S04]  /*5f30*/  FMUL R5, R18, R9 ;  /* 0x0000000912057220 */ /* 0x000fc80000400000 */
[----:B------:R-:W-:-:S05]  /*5f40*/  FFMA R5, R20, R8, R5 ;  /* 0x0000000814057223 */ /* 0x000fca0000000005 */
[----:B0-----:R-:W-:Y:S02]  /*5f50*/  F2FP.SATFINITE.E5M2.F32.PACK_AB_MERGE_C R23, RZ, R5, RZ ;  /* 0x00000005ff17723e */ /* 0x001fe400048060ff */
[----:B------:R-:W-:-:S03]  /*5f60*/  PRMT R5, RZ, 0x7610, R5 ;  /* 0x00007610ff057816 */ /* 0x000fc60000000005 */
[----:B------:R0:W-:Y:S01]  /*5f70*/  @!P3 STG.E.U8 desc[UR16][R6.64+0x69], R23 ;  /* 0x000069170600b986 */ /* 0x0001e2000c101110 */
[----:B------:R-:W-:Y:S05]  /*5f80*/  @P4 BRA `(.L_x_147) ;  /* 0x0000000000044947 */ /* 0x000fea0003800000 */
[----:B------:R0:W5:Y:S02]  /*5f90*/  LDG.E.U8 R5, desc[UR16][R24.64+0x70] ;  /* 0x0000701018057981 */ /* 0x000164000c1e1100 */
.L_x_147:
[----:B------:R-:W-:Y:S05]  /*5fa0*/  BSYNC B1 ;  /* 0x0000000000017941 */ /* 0x000fea0003800000 */
.L_x_146:
        /* <DEDUP_REMOVED lines=12> */
.L_x_149:
[----:B------:R-:W-:Y:S05]  /*6070*/  BSYNC B1 ;  /* 0x0000000000017941 */ /* 0x000fea0003800000 */
.L_x_148:
        /* <DEDUP_REMOVED lines=12> */
.L_x_151:
[----:B------:R-:W-:Y:S05]  /*6140*/  BSYNC B1 ;  /* 0x0000000000017941 */ /* 0x000fea0003800000 */
.L_x_150:
        /* <DEDUP_REMOVED lines=8> */
[----:B0-----:R-:W-:-:S05]  /*61d0*/  F2FP.SATFINITE.E5M2.F32.PACK_AB_MERGE_C R17, RZ, R18, RZ ;  /* 0x00000012ff11723e */ /* 0x001fca00048060ff */
[----:B------:R0:W-:Y:S01]  /*61e0*/  @!P4 STG.E.U8 desc[UR16][R6.64+0x70], R17 ;  /* 0x000070110600c986 */ /* 0x0001e2000c101110 */
[----:B------:R-:W-:Y:S05]  /*61f0*/  @P3 BRA `(.L_x_153) ;  /* 0x0000000000043947 */ /* 0x000fea0003800000 */
[----:B------:R0:W5:Y:S02]  /*6200*/  LDG.E.U8 R5, desc[UR16][R26.64+0x71] ;  /* 0x000071101a057981 */ /* 0x000164000c1e1100 */
.L_x_153:
[----:B------:R-:W-:Y:S05]  /*6210*/  BSYNC B1 ;  /* 0x0000000000017941 */ /* 0x000fea0003800000 */
.L_x_152:
        /* <DEDUP_REMOVED lines=12> */
.L_x_155:
[----:B------:R-:W-:Y:S05]  /*62e0*/  BSYNC B1 ;  /* 0x0000000000017941 */ /* 0x000fea0003800000 */
.L_x_154:
        /* <DEDUP_REMOVED lines=12> */
.L_x_157:
[----:B------:R-:W-:Y:S05]  /*63b0*/  BSYNC B1 ;  /* 0x0000000000017941 */ /* 0x000fea0003800000 */
.L_x_156:
        /* <DEDUP_REMOVED lines=12> */
.L_x_159:
[----:B------:R-:W-:Y:S05]  /*6480*/  BSYNC B1 ;  /* 0x0000000000017941 */ /* 0x000fea0003800000 */
.L_x_158:
[----:B-----5:R-:W-:Y:S01]  /*6490*/  LOP3.LUT R5, R5, 0xff, RZ, 0xc0, !PT ;  /* 0x000000ff05057812 */ /* 0x020fe200078ec0ff */
[----:B------:R-:W-:Y:S01]  /*64a0*/  BSSY B1, `(.L_x_160) ;  /* 0x000000b000017945 */ /* 0x000fe20003800000 */
[----:B------:R-:W-:Y:S02]  /*64b0*/  ISETP.LT.OR P1, PT, R29, 0x7a, !P1 ;  /* 0x0000007a1d00780c */ /* 0x000fe40004f21670 */
[----:B------:R-:W-:-:S05]  /*64c0*/  F2FP.F16.E5M2.UNPACK_B R5, R5 ;  /* 0x00000005ff05723e */ /* 0x000fca00020004ff */
[----:B01--4-:R-:W-:Y:S01]  /*64d0*/  HADD2.F32 R10, -RZ, R5.H0_H0 ;  /* 0x20000005ff0a7230 */ /* 0x013fe20000004100 */
[----:B------:R-:W-:-:S04]  /*64e0*/  PRMT R5, RZ, 0x7610, R5 ;  /* 0x00007610ff057816 */ /* 0x000fc80000000005 */
[----:B------:R-:W-:-:S04]  /*64f0*/  FMUL R10, R10, R9 ;  /* 0x000000090a0a7220 */ /* 0x000fc80000400000 */
[----:B------:R-:W-:-:S05]  /*6500*/  FFMA R10, R15, R8, R10 ;  /* 0x000000080f0a7223 */ /* 0x000fca000000000a */
[----:B------:R-:W-:-:S05]  /*6510*/  F2FP.SATFINITE.E5M2.F32.PACK_AB_MERGE_C R11, RZ, R10, RZ ;  /* 0x0000000aff0b723e */ /* 0x000fca00048060ff */
[----:B------:R0:W-:Y:S01]  /*6520*/  @!P3 STG.E.U8 desc[UR16][R6.64+0x78], R11 ;  /* 0x0000780b0600b986 */ /* 0x0001e2000c101110 */
[----:B------:R-:W-:Y:S05]  /*6530*/  @P1 BRA `(.L_x_161) ;  /* 0x0000000000041947 */ /* 0x000fea0003800000 */
[----:B------:R1:W5:Y:S02]  /*6540*/  LDG.E.U8 R5, desc[UR16][R26.64+0x79] ;  /* 0x000079101a057981 */ /* 0x000364000c1e1100 */
.L_x_161:
[----:B------:R-:W-:Y:S05]  /*6550*/  BSYNC B1 ;  /* 0x0000000000017941 */ /* 0x000fea0003800000 */
.L_x_160:
[----:B------:R-:W-:Y:S05]  /*6560*/  @P1 BRA `(.L_x_162) ;  /* 0x0000001000281947 */ /* 0x000fea0003800000 */
[----:B-----5:R-:W-:-:S04]  /*6570*/  LOP3.LUT R5, R5, 0xff, RZ, 0xc0, !PT ;  /* 0x000000ff05057812 */ /* 0x020fc800078ec0ff */
[----:B------:R-:W-:-:S05]  /*6580*/  F2FP.F16.E5M2.UNPACK_B R5, R5 ;  /* 0x00000005ff05723e */ /* 0x000fca00020004ff */
[----:B------:R-:W-:-:S05]  /*6590*/  HADD2.F32 R10, -RZ, R5.H0_H0 ;  /* 0x20000005ff0a7230 */ /* 0x000fca0000004100 */
[----:B------:R-:W-:-:S04]  /*65a0*/  FMUL R5, R10, R9 ;  /* 0x000000090a057220 */ /* 0x000fc80000400000 */
[----:B------:R-:W-:-:S05]  /*65b0*/  FFMA R5, R14, R8, R5 ;  /* 0x000000080e057223 */ /* 0x000fca0000000005 */
[----:B------:R-:W-:-:S05]  /*65c0*/  F2FP.SATFINITE.E5M2.F32.PACK_AB_MERGE_C R5, RZ, R5, RZ ;  /* 0x00000005ff05723e */ /* 0x000fca00048060ff */
[----:B------:R4:W-:Y:S01]  /*65d0*/  STG.E.U8 desc[UR16][R6.64+0x79], R5 ;  /* 0x0000790506007986 */ /* 0x0009e2000c101110 */
[----:B------:R-:W-:Y:S05]  /*65e0*/  BRA `(.L_x_162) ;  /* 0x0000001000087947 */ /* 0x000fea0003800000 */
.L_x_33:
[----:B------:R-:W-:Y:S01]  /*65f0*/  ISETP.GE.AND P1, PT, R36, 0x1, PT ;  /* 0x000000012400780c */ /* 0x000fe20003f26270 */
[-C--:B--2---:R-:W-:Y:S01]  /*6600*/  FMUL R141, R141, R8.reuse ;  /* 0x000000088d8d7220 */ /* 0x084fe20000400000 */
[-C--:B------:R-:W-:Y:S01]  /*6610*/  FMUL R136, R136, R8.reuse ;  /* 0x0000000888887220 */ /* 0x080fe20000400000 */
[----:B------:R-:W-:Y:S01]  /*6620*/  ISETP.GE.AND P0, PT, R36, 0x9, PT ;  /* 0x000000092400780c */ /* 0x000fe20003f06270 */
[-C--:B------:R-:W-:Y:S01]  /*6630*/  FMUL R139, R139, R8.reuse ;  /* 0x000000088b8b7220 */ /* 0x080fe20000400000 */
[C---:B------:R-:W-:Y:S01]  /*6640*/  ISETP.LT.OR P4, PT, R29.reuse, 0x1, !P1 ;  /* 0x000000011d00780c */ /* 0x040fe20004f81670 */
[-C--:B------:R-:W-:Y:S01]  /*6650*/  FMUL R134, R134, R8.reuse ;  /* 0x0000000886867220 */ /* 0x080fe20000400000 */
[----:B------:R-:W-:Y:S01]  /*6660*/  ISETP.LT.OR P5, PT, R29, 0x2, !P1 ;  /* 0x000000021d00780c */ /* 0x000fe20004fa1670 */
[-C--:B------:R-:W-:Y:S01]  /*6670*/  FMUL R137, R137, R8.reuse ;  /* 0x0000000889897220 */ /* 0x080fe20000400000 */
[----:B------:R-:W-:Y:S01]  /*6680*/  F2FP.SATFINITE.E5M2.F32.PACK_AB_MERGE_C R141, RZ, R141, RZ ;  /* 0x0000008dff8d723e */ /* 0x000fe200048060ff */
[----:B------:R-:W-:Y:S01]  /*6690*/  FMUL R132, R132, R8 ;  /* 0x0000000884847220 */ /* 0x000fe20000400000 */
[----:B------:R-:W-:Y:S01]  /*66a0*/  F2FP.SATFINITE.E5M2.F32.PACK_AB_MERGE_C R5, RZ, R136, RZ ;  /* 0x00000088ff05723e */ /* 0x000fe200048060ff */
[-C--:B------:R-:W-:Y:S01]  /*66b0*/  FMUL R135, R135, R8.reuse ;  /* 0x0000000887877220 */ /* 0x080fe20000400000 */
[C---:B------:R-:W-:Y:S01]  /*66c0*/  ISETP.LT.OR P3, PT, R29.reuse, 0x1, !P0 ;  /* 0x000000011d00780c */ /* 0x040fe20004761670 */
[-C--:B------:R-:W-:Y:S01]  /*66d0*/  FMUL R130, R130, R8.reuse ;  /* 0x0000000882827220 */ /* 0x080fe20000400000 */
[----:B------:R-:W-:Y:S01]  /*66e0*/  ISETP.LT.OR P6, PT, R29, 0xa, !P1 ;  /* 0x0000000a1d00780c */ /* 0x000fe20004fc1670 */
[-C--:B------:R-:W-:Y:S01]  /*66f0*/  FMUL R133, R133, R8.reuse ;  /* 0x0000000885857220 */ /* 0x080fe20000400000 */
[----:B------:R-:W-:Y:S01]  /*6700*/  F2FP.SATFINITE.E5M2.F32.PACK_AB_MERGE_C R139, RZ, R139, RZ ;  /* 0x0000008bff8b723e */ /* 0x000fe200048060ff */
[----:B------:R-:W-:Y:S01]  /*6710*/  @!P4 STG.E.U8 desc[UR16][R10.64], R141 ;  /* 0x0000008d0a00c986 */ /* 0x000fe2000c101110 */
[C---:B------:R-:W-:Y:S01]  /*6720*/  ISETP.LT.OR P4, PT, R29.reuse, 0x2, !P0 ;  /* 0x000000021d00780c */ /* 0x040fe20004781670 */
[----:B------:R-:W-:Y:S01]  /*6730*/  FMUL R128, R128, R8 ;  /* 0x0000000880807220 */ /* 0x000fe20000400000 */
[----:B------:R-:W-:Y:S01]  /*6740*/  F2FP.SATFINITE.E5M2.F32.PACK_AB_MERGE_C R25, RZ, R134, RZ ;  /* 0x00000086ff19723e */ /* 0x000fe200048060ff */
[----:B------:R0:W-:Y:S01]  /*6750*/  @!P5 STG.E.U8 desc[UR16][R10.64+0x1], R5 ;  /* 0x000001050a00d986 */ /* 0x0001e2000c101110 */
[----:B------:R-:W-:Y:S01]  /*6760*/  ISETP.LT.OR P5, PT, R29, 0x9, !P1 ;  /* 0x000000091d00780c */ /* 0x000fe20004fa1670 */
[-C--:B------:R-:W-:Y:S01]  /*6770*/  FMUL R131, R131, R8.reuse ;  /* 0x0000000883837220 */ /* 0x080fe20000400000 */
[----:B------:R-:W-:Y:S01]  /*6780*/  F2FP.SATFINITE.E5M2.F32.PACK_AB_MERGE_C R137, RZ, R137, RZ ;  /* 0x00000089ff89723e */ /* 0x000fe200048060ff */
[----:B------:R-:W-:Y:S01]  /*6790*/  @!P3 STG.E.U8 desc[UR16][R6.64], R139 ;  /* 0x0000008b0600b986 */ /* 0x000fe2000c101110 */
[----:B------:R-:W-:Y:S01]  /*67a0*/  ISETP.LT.OR P3, PT, R29, 0x9, !P0 ;  /* 0x000000091d00780c */ /* 0x000fe20004761670 */
[-C--:B------:R-:W-:Y:S01]  /*67b0*/  FMUL R126, R126, R8.reuse ;  /* 0x000000087e7e7220 */ /* 0x080fe20000400000 */
[----:B------:R-:W-:Y:S01]  /*67c0*/  F2FP.SATFINITE.E5M2.F32.PACK_AB_MERGE_C R135, RZ, R135, RZ ;  /* 0x00000087ff87723e */ /* 0x000fe200048060ff */
[-C--:B------:R-:W-:Y:S01]  /*67d0*/  FMUL R129, R129, R8.reuse ;  /* 0x0000000881817220 */ /* 0x080fe20000400000 */
[----:B------:R-:W-:Y:S01]  /*67e0*/  F2FP.SATFINITE.E5M2.F32.PACK_AB_MERGE_C R133, RZ, R133, RZ ;  /* 0x00000085ff85723e */ /* 0x000fe200048060ff */
[----:B------:R1:W-:Y:S01]  /*67f0*/  @!P4 STG.E.U8 desc[UR16][R6.64+0x1], R25 ;  /* 0x000001190600c986 */ /* 0x0003e2000c101110 */
[C---:B------:R-:W-:Y:S01]  /*6800*/  ISETP.LT.OR P4, PT, R29.reuse, 0xa, !P0 ;  /* 0x0000000a1d00780c */ /* 0x040fe20004781670 */
[----:B------:R-:W-:Y:S01]  /*6810*/  FMUL R124, R124, R8 ;  /* 0x000000087c7c7220 */ /* 0x000fe20000400000 */
[----:B0-----:R-:W-:Y:S01]  /*6820*/  F2FP.SATFINITE.E5M2.F32.PACK_AB_MERGE_C R5, RZ, R132, RZ ;  /* 0x00000084ff05723e */ /* 0x001fe200048060ff */
[----:B------:R-:W-:Y:S01]  /*6830*/  @!P5 STG.E.U8 desc[UR16][R10.64+0x8], R137 ;  /* 0x000008890a00d986 */ /* 0x000fe2000c101110 */
[----:B------:R-:W-:Y:S01]  /*6840*/  ISETP.LT.OR P5, PT, R29, 0x11, !P1 ;  /* 0x000000111d00780c */ /* 0x000fe20004fa1670 */
[-C--:B------:R-:W-:Y:S01]  /*6850*/  FMUL R127, R127, R8.reuse ;  /* 0x000000087f7f7220 */ /* 0x080fe20000400000 */
[----:B------:R-:W-:Y:S01]  /*6860*/  F2FP.SATFINITE.E5M2.F32.PACK_AB_MERGE_C R131, RZ, R131, RZ ;  /* 0x00000083ff83723e */ /* 0x000fe200048060ff */
[----:B------:R0:W-:Y:S01]  /*6870*/  @!P6 STG.E.U8 desc[UR16][R10.64+0x9], R5 ;  /* 0x000009050a00e986 */ /* 0x0001e2000c101110 */
[----:B------:R-:W-:Y:S01]  /*6880*/  ISETP.LT.OR P6, PT, R29, 0x12, !P1 ;  /* 0x000000121d00780c */ /* 0x000fe20004fc1670 */
[----:B------:R-:W-:Y:S01]  /*6890*/  FMUL R122, R122, R8 ;  /* 0x000000087a7a7220 */ /* 0x000fe20000400000 */
[----:B------:R-:W-:Y:S01]  /*68a0*/  F2FP.SATFINITE.E5M2.F32.PACK_AB_MERGE_C R129, RZ, R129, RZ ;  /* 0x00000081ff81723e */ /* 0x000fe200048060ff */
[----:B------:R-:W-:Y:S01]  /*68b0*/  @!P3 STG.E.U8 desc[UR16][R6.64+0x8], R135 ;  /* 0x000008870600b986 */ /* 0x000fe2000c101110 */
[----:B-1----:R-:W-:Y:S01]  /*68c0*/  F2FP.SATFINITE.E5M2.F32.PACK_AB_MERGE_C R25, RZ, R130, RZ ;  /* 0x00000082ff19723e */ /* 0x002fe200048060ff */
[-C--:B------:R-:W-:Y:S01]  /*68d0*/  FMUL R125, R125, R8.reuse ;  /* 0x000000087d7d7220 */ /* 0x080fe20000400000 */
[C---:B------:R-:W-:Y:S01]  /*68e0*/  ISETP.LT.OR P3, PT, R29.reuse, 0x11, !P0 ;  /* 0x000000111d00780c */ /* 0x040fe20004761670 */
[-C--:B------:R-:W-:Y:S01]  /*68f0*/  FMUL R120, R120, R8.reuse ;  /* 0x0000000878787220 */ /* 0x080fe20000400000 */
[----:B------:R-:W-:Y:S01]  /*6900*/  F2FP.SATFINITE.E5M2.F32.PACK_AB_MERGE_C R127, RZ, R127, RZ ;  /* 0x0000007fff7f723e */ /* 0x000fe200048060ff */
[----:B------:R1:W-:Y:S01]  /*6910*/  @!P4 STG.E.U8 desc[UR16][R6.64+0x9], R25 ;  /* 0x000009190600c986 */ /* 0x0003e2000c101110 */
[----:B------:R-:W-:Y:S01]  /*6920*/  ISETP.LT.OR P4, PT, R29, 0x12, !P0 ;  /* 0x000000121d00780c */ /* 0x000fe20004781670 */
[----:B------:R-:W-:Y:S01]  /*6930*/  FMUL R123, R123, R8 ;  /* 0x000000087b7b7220 */ /* 0x000fe20000400000 */
[----:B0-----:R-:W-:Y:S01]  /*6940*/  F2FP.SATFINITE.E5M2.F32.PACK_AB_MERGE_C R5, RZ, R128, RZ ;  /* 0x00000080ff05723e */ /* 0x001fe200048060ff */
[----:B------:R-:W-:Y:S01]  /*6950*/  @!P5 STG.E.U8 desc[UR16][R10.64+0x10], R133 ;  /* 0x000010850a00d986 */ /* 0x000fe2000c101110 */
[C---:B------:R-:W-:Y:S01]  /*6960*/  ISETP.LT.OR P5, PT, R29.reuse, 0x19, !P1 ;  /* 0x000000191d00780c */ /* 0x040fe20004fa1670 */
[-C--:B------:R-:W-:Y:S01]  /*6970*/  FMUL R118, R118, R8.reuse ;  /* 0x0000000876767220 */ /* 0x080fe20000400000 */
[----:B------:R-:W-:Y:S01]  /*6980*/  F2FP.SATFINITE.E5M2.F32.PACK_AB_MERGE_C R125, RZ, R125, RZ ;  /* 0x0000007dff7d723e */ /* 0x000fe200048060ff */
[----:B------:R0:W-:Y:S01]  /*6990*/  @!P6 STG.E.U8 desc[UR16][R10.64+0x11], R5 ;  /* 0x000011050a00e986 */ /* 0x0001e2000c101110 */
[----:B------:R-:W-:Y:S01]  /*69a0*/  ISETP.LT.OR P6, PT, R29, 0x1a, !P1 ;  /* 0x0000001a1d00780c */ /* 0x000fe20004fc1670 */
[-C--:B------:R-:W-:Y:S01]  /*69b0*/  FMUL R121, R121, R8.reuse ;  /* 0x0000000879797220 */ /* 0x080fe20000400000 */
[----:B------:R-:W-:Y:S01]  /*69c0*/  FMUL R116, R116, R8 ;  /* 0x0000000874747220 */ /* 0x000fe20000400000 */
[----:B-1----:R-:W-:Y:S01]  /*69d0*/  F2FP.SATFINITE.E5M2.F32.PACK_AB_MERGE_C R25, RZ, R126, RZ ;  /* 0x0000007eff19723e */ /* 0x002fe200048060ff */
[----:B------:R-:W-:Y:S01]  /*69e0*/  @!P3 STG.E.U8 desc[UR16][R6.64+0x10], R131 ;  /* 0x000010830600b986 */ /* 0x000fe2000c101110 */
[----:B------:R-:W-:Y:S01]  /*69f0*/  ISETP.LT.OR P3, PT, R29, 0x19, !P0 ;  /* 0x000000191d00780c */ /* 0x000fe20004761670 */
        /* <DEDUP_REMOVED lines=35> */
[----:B------:R-:W-:Y:S01]  /*6c30*/  ISETP.LT.OR P3, PT, R29, 0x29, !P0 ;  /* 0x000000291d00780c */ /* 0x000fe20004761670 */
[-C--:B------:R-:W-:Y:S01]  /*6c40*/  FMUL R109, R109, R8.reuse ;  /* 0x000000086d6d7220 */ /* 0x080fe20000400000 */
[-C--:B------:R-:W-:Y:S01]  /*6c50*/  FMUL R104, R104, R8.reuse ;  /* 0x0000000868687220 */ /* 0x080fe20000400000 */
        /* <DEDUP_REMOVED lines=104> */
[----:B------:R-:W-:-:S02]  /*72e0*/  ISETP.LT.OR P3, PT, R29, 0x59, !P0 ;  /* 0x000000591d00780c */ /* 0x000fc40004761670 */
[----:B------:R-:W-:Y:S01]  /*72f0*/  F2FP.SATFINITE.E5M2.F32.PACK_AB_MERGE_C R19, RZ, R19, RZ ;  /* 0x00000013ff13723e */ /* 0x000fe200048060ff */
[----:B------:R1:W-:Y:S01]  /*7300*/  @!P4 STG.E.U8 desc[UR16][R6.64+0x51], R25 ;  /* 0x000051190600c986 */ /* 0x0003e2000c101110 */
[C---:B------:R-:W-:Y:S02]  /*7310*/  ISETP.LT.OR P4, PT, R29.reuse, 0x5a, !P0 ;  /* 0x0000005a1d00780c */ /* 0x040fe40004781670 */
[----:B0-----:R-:W-:Y:S01]  /*7320*/  F2FP.SATFINITE.E5M2.F32.PACK_AB_MERGE_C R5, RZ, R92, RZ ;  /* 0x0000005cff05723e */ /* 0x001fe200048060ff */
[----:B------:R-:W-:Y:S01]  /*7330*/  @!P5 STG.E.U8 desc[UR16][R10.64+0x58], R97 ;  /* 0x000058610a00d986 */ /* 0x000fe2000c101110 */
[C---:B------:R-:W-:Y:S02]  /*7340*/  ISETP.LT.OR P5, PT, R29.reuse, 0x61, !P1 ;  /* 0x000000611d00780c */ /* 0x040fe40004fa1670 */
[----:B------:R-:W-:Y:S01]  /*7350*/  F2FP.SATFINITE.E5M2.F32.PACK_AB_MERGE_C R13, RZ, R13, RZ ;  /* 0x0000000dff0d723e */ /* 0x000fe200048060ff */
[----:B------:R0:W-:Y:S01]  /*7360*/  @!P6 STG.E.U8 desc[UR16][R10.64+0x59], R5 ;  /* 0x000059050a00e986 */ /* 0x0001e2000c101110 */
[----:B------:R-:W-:-:S02]  /*7370*/  ISETP.LT.OR P6, PT, R29, 0x62, !P1 ;  /* 0x000000621d00780c */ /* 0x000fc40004fc1670 */
[----:B------:R-:W-:Y:S01]  /*7380*/  F2FP.SATFINITE.E5M2.F32.PACK_AB_MERGE_C R15, RZ, R15, RZ ;  /* 0x0000000fff0f723e */ /* 0x000fe200048060ff */
[----:B------:R-:W-:Y:S01]  /*7390*/  @!P3 STG.E.U8 desc[UR16][R6.64+0x58], R95 ;  /* 0x0000585f0600b986 */ /* 0x000fe2000c101110 */
[----:B-1----:R-:W-:Y:S02]  /*73a0*/  F2FP.SATFINITE.E5M2.F32.PACK_AB_MERGE_C R25, RZ, R90, RZ ;  /* 0x0000005aff19723e */ /* 0x002fe400048060ff */
[----:B------:R-:W-:-:S03]  /*73b0*/  ISETP.LT.OR P3, PT, R29, 0x61, !P0 ;  /* 0x000000611d00780c */ /* 0x000fc60004761670 */
[----:B------:R1:W-:Y:S01]  /*73c0*/  @!P4 STG.E.U8 desc[UR16][R6.64+0x59], R25 ;  /* 0x000059190600c986 */ /* 0x0003e2000c101110 */
[C---:B------:R-:W-:Y:S02]  /*73d0*/  ISETP.LT.OR P4, PT, R29.reuse, 0x62, !P0 ;  /* 0x000000621d00780c */ /* 0x040fe40004781670 */
[----:B0-----:R-:W-:Y:S01]  /*73e0*/  F2FP.SATFINITE.E5M2.F32.PACK_AB_MERGE_C R5, RZ, R88, RZ ;  /* 0x00000058ff05723e */ /* 0x001fe200048060ff */
[----:B------:R-:W-:Y:S01]  /*73f0*/  @!P5 STG.E.U8 desc[UR16][R10.64+0x60], R93 ;  /* 0x0000605d0a00d986 */ /* 0x000fe2000c101110 */
[----:B------:R-:W-:-:S03]  /*7400*/  ISETP.LT.OR P5, PT, R29, 0x69, !P1 ;  /* 0x000000691d00780c */ /* 0x000fc60004fa1670 */
[----:B------:R0:W-:Y:S01]  /*7410*/  @!P6 STG.E.U8 desc[UR16][R10.64+0x61], R5 ;  /* 0x000061050a00e986 */ /* 0x0001e2000c101110 */
[C---:B------:R-:W-:Y:S02]  /*7420*/  ISETP.LT.OR P6, PT, R29.reuse, 0x6a, !P1 ;  /* 0x0000006a1d00780c */ /* 0x040fe40004fc1670 */
[----:B-1----:R-:W-:Y:S01]  /*7430*/  F2FP.SATFINITE.E5M2.F32.PACK_AB_MERGE_C R25, RZ, R22, RZ ;  /* 0x00000016ff19723e */ /* 0x002fe200048060ff */
[----:B------:R-:W-:Y:S01]  /*7440*/  @!P3 STG.E.U8 desc[UR16][R6.64+0x60], R91 ;  /* 0x0000605b0600b986 */ /* 0x000fe2000c101110 */
        /* <DEDUP_REMOVED lines=11> */
[----:B------:R-:W-:Y:S01]  /*7500*/  @!P4 STG.E.U8 desc[UR16][R6.64+0x69], R25 ;  /* 0x000069190600c986 */ /* 0x000fe2000c101110 */
[C---:B------:R-:W-:Y:S02]  /*7510*/  ISETP.LT.OR P4, PT, R29.reuse, 0x79, !P1 ;  /* 0x000000791d00780c */ /* 0x040fe40004f81670 */
[C---:B------:R-:W-:Y:S01]  /*7520*/  ISETP.LT.OR P1, PT, R29.reuse, 0x7a, !P1 ;  /* 0x0000007a1d00780c */ /* 0x040fe20004f21670 */
[----:B------:R1:W-:Y:S01]  /*7530*/  @!P5 STG.E.U8 desc[UR16][R10.64+0x70], R21 ;  /* 0x000070150a00d986 */ /* 0x0003e2000c101110 */
[C---:B------:R-:W-:Y:S02]  /*7540*/  ISETP.LT.OR P5, PT, R29.reuse, 0x72, !P0 ;  /* 0x000000721d00780c */ /* 0x040fe400047a1670 */
[----:B0-----:R-:W-:Y:S01]  /*7550*/  F2FP.SATFINITE.E5M2.F32.PACK_AB_MERGE_C R5, RZ, R16, RZ ;  /* 0x00000010ff05723e */ /* 0x001fe200048060ff */
[----:B------:R0:W-:Y:S01]  /*7560*/  @!P6 STG.E.U8 desc[UR16][R10.64+0x71], R17 ;  /* 0x000071110a00e986 */ /* 0x0001e2000c101110 */
[C---:B------:R-:W-:Y:S02]  /*7570*/  ISETP.LT.OR P6, PT, R29.reuse, 0x79, !P0 ;  /* 0x000000791d00780c */ /* 0x040fe400047c1670 */
[----:B------:R-:W-:Y:S01]  /*7580*/  ISETP.LT.OR P0, PT, R29, 0x7a, !P0 ;  /* 0x0000007a1d00780c */ /* 0x000fe20004701670 */
[----:B------:R2:W-:Y:S01]  /*7590*/  @!P3 STG.E.U8 desc[UR16][R6.64+0x70], R19 ;  /* 0x000070130600b986 */ /* 0x0005e2000c101110 */
[----:B-1----:R-:W-:-:S05]  /*75a0*/  F2FP.SATFINITE.E5M2.F32.PACK_AB_MERGE_C R21, RZ, R14, RZ ;  /* 0x0000000eff15723e */ /* 0x002fca00048060ff */
[----:B------:R2:W-:Y:S01]  /*75b0*/  @!P5 STG.E.U8 desc[UR16][R6.64+0x71], R5 ;  /* 0x000071050600d986 */ /* 0x0005e2000c101110 */
[----:B0-----:R-:W-:-:S03]  /*75c0*/  F2FP.SATFINITE.E5M2.F32.PACK_AB_MERGE_C R17, RZ, R12, RZ ;  /* 0x0000000cff11723e */ /* 0x001fc600048060ff */
[----:B------:R2:W-:Y:S04]  /*75d0*/  @!P4 STG.E.U8 desc[UR16][R10.64+0x78], R13 ;  /* 0x0000780d0a00c986 */ /* 0x0005e8000c101110 */
[----:B------:R2:W-:Y:S04]  /*75e0*/  @!P1 STG.E.U8 desc[UR16][R10.64+0x79], R17 ;  /* 0x000079110a009986 */ /* 0x0005e8000c101110 */
[----:B------:R2:W-:Y:S04]  /*75f0*/  @!P6 STG.E.U8 desc[UR16][R6.64+0x78], R15 ;  /* 0x0000780f0600e986 */ /* 0x0005e8000c101110 */
[----:B------:R2:W-:Y:S02]  /*7600*/  @!P0 STG.E.U8 desc[UR16][R6.64+0x79], R21 ;  /* 0x0000791506008986 */ /* 0x0005e4000c101110 */
.L_x_162:
[----:B------:R-:W-:Y:S05]  /*7610*/  BSYNC B0 ;  /* 0x0000000000007941 */ /* 0x000fea0003800000 */
.L_x_32:
[----:B------:R-:W-:Y:S01]  /*7620*/  ULDC UR6, c[0x0][0xc] ;  /* 0x0000030000067ab9 */ /* 0x000fe20000000800 */
[----:B------:R-:W-:Y:S01]  /*7630*/  ULDC UR7, c[0x0][0x10] ;  /* 0x0000040000077ab9 */ /* 0x000fe20000000800 */
[----:B--2-45:R-:W2:Y:S01]  /*7640*/  LDC R5, c[0x0][0x14] ;  /* 0x00000500ff057b82 */ /* 0x034ea20000000800 */
[----:B------:R-:W-:Y:S01]  /*7650*/  UIMAD.WIDE.U32 UR6, UR6, UR7, URZ ;  /* 0x00000007060672a5 */ /* 0x000fe2000f8e003f */
[----:B0-----:R-:W-:Y:S01]  /*7660*/  PRMT R6, RZ, 0x7610, R6 ;  /* 0x00007610ff067816 */ /* 0x001fe20000000006 */
[----:B------:R-:W-:-:S04]  /*7670*/  IMAD.MOV.U32 R7, RZ, RZ, -0x1 ;  /* 0xffffffffff077424 */ /* 0x000fc800078e00ff */
[----:B--2---:R-:W-:-:S04]  /*7680*/  IMAD.WIDE.U32 R2, R5, UR6, R2 ;  /* 0x0000000605027c25 */ /* 0x004fc8000f8e0002 */
[----:B------:R-:W-:Y:S01]  /*7690*/  IMAD R5, R5, UR7, RZ ;  /* 0x0000000705057c24 */ /* 0x000fe2000f8e02ff */
[----:B------:R-:W-:Y:S02]  /*76a0*/  ULDC.64 UR6, c[0x0][0x650] ;  /* 0x0001940000067ab9 */ /* 0x000fe40000000a00 */
[----:B------:R-:W-:Y:S01]  /*76b0*/  ISETP.GE.U32.AND P0, PT, R2, UR6, PT ;  /* 0x0000000602007c0c */ /* 0x000fe2000bf06070 */
[----:B------:R-:W-:Y:S02]  /*76c0*/  IMAD.IADD R3, R3, 0x1, R5 ;  /* 0x0000000103037824 */ /* 0x000fe400078e0205 */
[----:B------:R-:W-:-:S03]  /*76d0*/  IMAD.MOV.U32 R5, RZ, RZ, -0x1 ;  /* 0xffffffffff057424 */ /* 0x000fc600078e00ff */
[----:B------:R-:W-:-:S13]  /*76e0*/  ISETP.GE.U32.AND.EX P0, PT, R3, UR7, PT, P0 ;  /* 0x0000000703007c0c */ /* 0x000fda000bf06100 */
[----:B------:R-:W-:Y:S05]  /*76f0*/  @P0 BRA `(.L_x_163) ;  /* 0x0000000400600947 */ /* 0x000fea0003800000 */
[----:B------:R-:W0:Y:S01]  /*7700*/  S2R R20, SR_CTAID.X ;  /* 0x0000000000147919 */ /* 0x000e220000002500 */
[----:B------:R-:W2:Y:S01]  /*7710*/  LDC.64 R14, c[0x0][0x628] ;  /* 0x00018a00ff0e7b82 */ /* 0x000ea20000000a00 */
[----:B------:R-:W-:Y:S01]  /*7720*/  ULDC UR6, c[0x0][0x150] ;  /* 0x0000540000067ab9 */ /* 0x000fe20000000800 */
[----:B------:R-:W-:Y:S01]  /*7730*/  IMAD.MOV.U32 R12, RZ, RZ, R2 ;  /* 0x000000ffff0c7224 */ /* 0x000fe200078e0002 */
[----:B------:R-:W4:Y:S01]  /*7740*/  S2R R22, SR_CTAID.Y ;  /* 0x0000000000167919 */ /* 0x000f220000002600 */
[----:B------:R-:W-:-:S04]  /*7750*/  IMAD.MOV.U32 R13, RZ, RZ, R3 ;  /* 0x000000ffff0d7224 */ /* 0x000fc800078e0003 */
[----:B------:R-:W1:Y:S08]  /*7760*/  LDC R23, c[0x0][0x144] ;  /* 0x00005100ff177b82 */ /* 0x000e700000000800 */
[----:B------:R-:W1:Y:S08]  /*7770*/  LDC R16, c[0x0][0x630] ;  /* 0x00018c00ff107b82 */ /* 0x000e700000000800 */
[----:B------:R-:W1:Y:S01]  /*7780*/  LDC.64 R18, c[0x0][0x620] ;  /* 0x00018800ff127b82 */ /* 0x000e620000000a00 */
[----:B--2---:R-:W-:-:S04]  /*7790*/  ISETP.NE.U32.AND P0, PT, R14, RZ, PT ;  /* 0x000000ff0e00720c */ /* 0x004fc80003f05070 */
[----:B------:R-:W-:Y:S02]  /*77a0*/  ISETP.NE.AND.EX P0, PT, R15, RZ, PT, P0 ;  /* 0x000000ff0f00720c */ /* 0x000fe40003f05300 */
[----:B0-----:R-:W-:-:S05]  /*77b0*/  I2FP.F32.U32 R5, R20 ;  /* 0x0000001400057245 */ /* 0x001fca0000201000 */
[----:B------:R-:W-:-:S04]  /*77c0*/  FMUL R5, R5, UR6 ;  /* 0x0000000605057c20 */ /* 0x000fc80008400000 */
[----:B------:R0:W2:Y:S02]  /*77d0*/  F2I.U32.TRUNC.NTZ R21, R5 ;  /* 0x0000000500157305 */ /* 0x0000a4000020f000 */
[----:B----4-:R-:W-:Y:S05]  /*77e0*/  @!P0 BRA `(.L_x_164) ;  /* 0x0000000000288947 */ /* 0x010fea0003800000 */
[----:B0-----:R-:W0:Y:S02]  /*77f0*/  LDC R5, c[0x0][0x634] ;  /* 0x00018d00ff057b82 */ /* 0x001e240000000800 */
        /* <DEDUP_REMOVED lines=9> */
.L_x_164:
[-CC-:B-1----:R-:W-:Y:S01]  /*7890*/  SHF.R.U64 R17, R12, R16.reuse, R13.reuse ;  /* 0x000000100c117219 */ /* 0x182fe2000000120d */
[----:B------:R-:W1:Y:S01]  /*78a0*/  LDC.64 R28, c[0x0][0x640] ;  /* 0x00019000ff1c7b82 */ /* 0x000e620000000a00 */
[----:B0-----:R-:W-:Y:S01]  /*78b0*/  SHF.R.U32.HI R5, RZ, R16, R13 ;  /* 0x00000010ff057219 */ /* 0x001fe2000001160d */
[----:B--2---:R-:W-:Y:S01]  /*78c0*/  IMAD.MOV R21, RZ, RZ, -R21 ;  /* 0x000000ffff157224 */ /* 0x004fe200078e0a15 */
[----:B------:R-:W-:Y:S01]  /*78d0*/  IADD3 R11, P0, RZ, -R17, RZ ;  /* 0x80000011ff0b7210 */ /* 0x000fe20007f1e0ff */
[----:B------:R-:W-:Y:S02]  /*78e0*/  ULDC UR6, c[0x0][0x154] ;  /* 0x0000550000067ab9 */ /* 0x000fe40000000800 */
[----:B------:R-:W-:Y:S02]  /*78f0*/  IMAD R23, R23, R21, R20 ;  /* 0x0000001517177224 */ /* 0x000fe400078e0214 */
[----:B------:R-:W0:Y:S01]  /*7900*/  LDC R12, c[0x0][0x618] ;  /* 0x00018600ff0c7b82 */ /* 0x000e220000000800 */
[----:B------:R-:W-:-:S02]  /*7910*/  IMAD.X R5, RZ, RZ, ~R5, P0 ;  /* 0x000000ffff057224 */ /* 0x000fc400000e0e05 */
[----:B------:R-:W-:-:S04]  /*7920*/  IMAD.WIDE.U32 R6, R11, R18, R2 ;  /* 0x000000120b067225 */ /* 0x000fc800078e0002 */
[----:B------:R-:W-:Y:S01]  /*7930*/  IMAD R10, R5, R18, RZ ;  /* 0x00000012050a7224 */ /* 0x000fe200078e02ff */
[----:B------:R-:W2:Y:S03]  /*7940*/  LDC R24, c[0x0][0x608] ;  /* 0x00018200ff187b82 */ /* 0x000ea60000000800 */
[----:B------:R-:W-:Y:S02]  /*7950*/  IMAD R5, R11, R19, R10 ;  /* 0x000000130b057224 */ /* 0x000fe400078e020a */
[----:B------:R-:W-:Y:S02]  /*7960*/  IMAD.MOV.U32 R11, RZ, RZ, 0x1 ;  /* 0x00000001ff0b7424 */ /* 0x000fe400078e00ff */
[----:B------:R-:W-:Y:S01]  /*7970*/  IMAD.IADD R5, R7, 0x1, R5 ;  /* 0x0000000107057824 */ /* 0x000fe200078e0205 */
[----:B---3--:R-:W3:Y:S01]  /*7980*/  LDC R26, c[0x0][0x658] ;  /* 0x00019600ff1a7b82 */ /* 0x008ee20000000800 */
[----:B------:R-:W-:-:S02]  /*7990*/  I2FP.F32.U32 R7, R22 ;  /* 0x0000001600077245 */ /* 0x000fc40000201000 */
[----:B-1----:R-:W-:-:S03]  /*79a0*/  ISETP.NE.U32.AND P0, PT, R28, RZ, PT ;  /* 0x000000ff1c00720c */ /* 0x002fc60003f05070 */
[----:B------:R-:W-:Y:S01]  /*79b0*/  FMUL R10, R7, UR6 ;  /* 0x00000006070a7c20 */ /* 0x000fe20008400000 */
[----:B------:R-:W-:Y:S01]  /*79c0*/  ISETP.NE.AND.EX P0, PT, R29, RZ, PT, P0 ;  /* 0x000000ff1d00720c */ /* 0x000fe20003f05300 */
[----:B------:R-:W1:Y:S01]  /*79d0*/  LDC R21, c[0x0][0x148] ;  /* 0x00005200ff157b82 */ /* 0x000e620000000800 */
[-CC-:B0-----:R-:W-:Y:S01]  /*79e0*/  SHF.R.U64 R16, R6, R12.reuse, R5.reuse ;  /* 0x0000000c06107219 */ /* 0x181fe20000001205 */
[----:B------:R0:W4:Y:S01]  /*79f0*/  F2I.U32.TRUNC.NTZ R18, R10 ;  /* 0x0000000a00127305 */ /* 0x000122000020f000 */
[----:B------:R-:W-:Y:S01]  /*7a00*/  SHF.R.U32.HI R5, RZ, R12, R5 ;  /* 0x0000000cff057219 */ /* 0x000fe20000011605 */
[----:B------:R-:W-:-:S04]  /*7a10*/  IMAD.MOV.U32 R7, RZ, RZ, -0x1 ;  /* 0xffffffffff077424 */ /* 0x000fc800078e00ff */
[----:B------:R-:W0:Y:S01]  /*7a20*/  LDC R20, c[0x0][0x600] ;  /* 0x00018000ff147b82 */ /* 0x000e220000000800 */
[-CC-:B--2---:R-:W-:Y:S02]  /*7a30*/  SHF.R.U64 R14, R16, R24.reuse, R5.reuse ;  /* 0x00000018100e7219 */ /* 0x184fe40000001205 */
[----:B------:R-:W-:-:S05]  /*7a40*/  SHF.R.U32.HI R5, RZ, R24, R5 ;  /* 0x00000018ff057219 */ /* 0x000fca0000011605 */
[----:B------:R-:W2:Y:S01]  /*7a50*/  LDC R27, c[0x0][0x648] ;  /* 0x00019200ff1b7b82 */ /* 0x000ea20000000800 */
[-C--:B---3--:R-:W-:Y:S02]  /*7a60*/  SHF.L.U32 R6, R7, R26.reuse, RZ ;  /* 0x0000001a07067219 */ /* 0x088fe400000006ff */
[-CC-:B------:R-:W-:Y:S02]  /*7a70*/  SHF.R.U64 R19, R14, R26.reuse, R5.reuse ;  /* 0x0000001a0e137219 */ /* 0x180fe40000001205 */
[----:B------:R-:W-:Y:S02]  /*7a80*/  SHF.R.U32.HI R7, RZ, R26, R5 ;  /* 0x0000001aff077219 */ /* 0x000fe40000011605 */
[----:B------:R-:W-:Y:S01]  /*7a90*/  LOP3.LUT R25, RZ, R6, RZ, 0x33, !PT ;  /* 0x00000006ff197212 */ /* 0x000fe200078e33ff */
[----:B------:R-:W3:Y:S01]  /*7aa0*/  LDC R30, c[0x0][0x638] ;  /* 0x00018e00ff1e7b82 */ /* 0x000ee20000000800 */
[----:B------:R-:W-:Y:S01]  /*7ab0*/  SHF.L.U32 R26, R11, R26, RZ ;  /* 0x0000001a0b1a7219 */ /* 0x000fe200000006ff */
[----:B------:R-:W-:-:S06]  /*7ac0*/  IMAD.MOV.U32 R6, RZ, RZ, R19 ;  /* 0x000000ffff067224 */ /* 0x000fcc00078e0013 */
[----:B------:R-:W0:Y:S01]  /*7ad0*/  LDC R31, c[0x0][0x610] ;  /* 0x00018400ff1f7b82 */ /* 0x000e220000000800 */
[----:B----4-:R-:W-:Y:S05]  /*7ae0*/  @!P0 BRA `(.L_x_165) ;  /* 0x0000000000288947 */ /* 0x010fea0003800000 */
[----:B------:R-:W4:Y:S02]  /*7af0*/  LDC R6, c[0x0][0x64c] ;  /* 0x00019300ff067b82 */ /* 0x000f240000000800 */
[----:B----4-:R-:W-:-:S05]  /*7b00*/  IADD3 R5, P0, R19, R6, RZ ;  /* 0x0000000613057210 */ /* 0x010fca0007f1e0ff */
[----:B------:R-:W-:-:S04]  /*7b10*/  IMAD.X R15, RZ, RZ, R7, P0 ;  /* 0x000000ffff0f7224 */ /* 0x000fc800000e0607 */
[----:B------:R-:W-:-:S04]  /*7b20*/  IMAD.WIDE.U32 R6, R15, R28, RZ ;  /* 0x0000001c0f067225 */ /* 0x000fc800078e00ff */
[----:B0-----:R-:W-:-:S04]  /*7b30*/  IMAD.WIDE.U32 R10, P0, R5, R29, R6 ;  /* 0x0000001d050a7225 */ /* 0x001fc80007800006 */
[----:B------:R-:W-:-:S04]  /*7b40*/  IMAD.WIDE.U32 R6, R5, R28, RZ ;  /* 0x0000001c05067225 */ /* 0x000fc800078e00ff */
[----:B------:R-:W-:Y:S01]  /*7b50*/  IMAD.X R13, RZ, RZ, RZ, P0 ;  /* 0x000000ffff0d7224 */ /* 0x000fe200000e06ff */
[----:B------:R-:W-:Y:S01]  /*7b60*/  IADD3 RZ, P0, R7, R10, RZ ;  /* 0x0000000a07ff7210 */ /* 0x000fe20007f1e0ff */
[----:B------:R-:W-:-:S04]  /*7b70*/  IMAD.MOV.U32 R12, RZ, RZ, R11 ;  /* 0x000000ffff0c7224 */ /* 0x000fc800078e000b */
[----:B------:R-:W-:-:S08]  /*7b80*/  IMAD.WIDE.U32.X R6, R15, R29, R12, P0 ;  /* 0x0000001d0f067225 */ /* 0x000fd000000e040c */
.L_x_165:
[----:B--2---:R-:W-:Y:S01]  /*7b90*/  SHF.R.U64 R5, R6, R27, R7 ;  /* 0x0000001b06057219 */ /* 0x004fe20000001207 */
[----:B0-----:R-:W-:Y:S01]  /*7ba0*/  VIADD R7, R20, 0xffffffff ;  /* 0xffffffff14077836 */ /* 0x001fe20000000000 */
[----:B------:R-:W-:Y:S01]  /*7bb0*/  LOP3.LUT R28, R14, R25, RZ, 0xc0, !PT ;  /* 0x000000190e1c7212 */ /* 0x000fe200078ec0ff */
[----:B------:R-:W-:Y:S02]  /*7bc0*/  IMAD.MOV R18, RZ, RZ, -R18 ;  /* 0x000000ffff127224 */ /* 0x000fe400078e0a12 */
[----:B------:R-:W-:Y:S01]  /*7bd0*/  IMAD.MOV R6, RZ, RZ, -R5 ;  /* 0x000000ffff067224 */ /* 0x000fe200078e0a05 */
[----:B------:R-:W-:Y:S01]  /*7be0*/  LOP3.LUT R16, R16, R7, RZ, 0xc0, !PT ;  /* 0x0000000710107212 */ /* 0x000fe200078ec0ff */
[----:B------:R-:W-:Y:S02]  /*7bf0*/  IMAD R28, R26, R5, R28 ;  /* 0x000000051a1c7224 */ /* 0x000fe400078e021c */
[----:B-1----:R-:W-:Y:S02]  /*7c00*/  @P2 IMAD R23, R21, R18, R22 ;  /* 0x0000001215172224 */ /* 0x002fe400078e0216 */
[----:B---3--:R-:W-:-:S02]  /*7c10*/  IMAD R5, R6, R30, R19 ;  /* 0x0000001e06057224 */ /* 0x008fc400078e0213 */
[----:B------:R-:W-:Y:S02]  /*7c20*/  IMAD R28, R28, R31, R23 ;  /* 0x0000001f1c1c7224 */ /* 0x000fe400078e0217 */
[----:B------:R-:W-:Y:S02]  /*7c30*/  IMAD R5, R5, R20, R16 ;  /* 0x0000001405057224 */ /* 0x000fe400078e0210 */
[----:B------:R-:W-:-:S03]  /*7c40*/  IMAD.MOV.U32 R6, RZ, RZ, 0x1 ;  /* 0x00000001ff067424 */ /* 0x000fc600078e00ff */
[----:B------:R-:W-:Y:S02]  /*7c50*/  SEL R7, R5, R28, !P2 ;  /* 0x0000001c05077207 */ /* 0x000fe40005000000 */
[----:B------:R-:W-:Y:S01]  /*7c60*/  SEL R28, R28, R5, !P2 ;  /* 0x000000051c1c7207 */ /* 0x000fe20005000000 */
[----:B------:R-:W-:-:S07]  /*7c70*/  IMAD.MOV.U32 R5, RZ, RZ, R17 ;  /* 0x000000ffff057224 */ /* 0x000fce00078e0011 */
.L_x_163:
[----:B------:R-:W-:Y:S01]  /*7c80*/  LOP3.LUT P0, RZ, R6, 0xff, RZ, 0xc0, !PT ;  /* 0x000000ff06ff7812 */ /* 0x000fe2000780c0ff */
[----:B------:R-:W-:-:S12]  /*7c90*/  IMAD.MOV.U32 R6, RZ, RZ, R28 ;  /* 0x000000ffff067224 */ /* 0x000fd800078e001c */
[----:B------:R-:W-:Y:S05]  /*7ca0*/  @P0 BRA `(.L_x_166) ;  /* 0xffffff9000f80947 */ /* 0x000fea000383ffff */
[----:B------:R-:W-:Y:S05]  /*7cb0*/  EXIT ;  /* 0x000000000000794d */ /* 0x000fea0003800000 */
.L_x_4:
[----:B0-----:R-:W-:Y:S01]  /*7cc0*/  ULDC.64 UR4, c[0x0][0x650] ;  /* 0x0001940000047ab9 */ /* 0x001fe20000000a00 */
        /* <DEDUP_REMOVED lines=25> */
.L_x_168:
[--C-:B------:R-:W-:Y:S01]  /*7e60*/  SHF.R.U64 R16, R14, R18, R15.reuse ;  /* 0x000000120e107219 */ /* 0x100fe2000000120f */
[----:B------:R-:W0:Y:S01]  /*7e70*/  LDC R22, c[0x0][0x618] ;  /* 0x00018600ff167b82 */ /* 0x000e220000000800 */
[----:B------:R-:W-:Y:S01]  /*7e80*/  I2FP.F32.U32 R7, R8 ;  /* 0x0000000800077245 */ /* 0x000fe20000201000 */
[----:B------:R-:W-:Y:S01]  /*7e90*/  ULDC UR4, c[0x0][0x150] ;  /* 0x0000540000047ab9 */ /* 0x000fe20000000800 */
[----:B------:R-:W-:Y:S02]  /*7ea0*/  SHF.R.U32.HI R6, RZ, R18, R15 ;  /* 0x00000012ff067219 */ /* 0x000fe4000001160f */
[----:B------:R-:W-:Y:S01]  /*7eb0*/  IADD3 R9, P0, RZ, -R16, RZ ;  /* 0x80000010ff097210 */ /* 0x000fe20007f1e0ff */
[----:B------:R-:W-:Y:S01]  /*7ec0*/  FMUL R13, R7, UR4 ;  /* 0x00000004070d7c20 */ /* 0x000fe20008400000 */
[----:B------:R-:W-:Y:S01]  /*7ed0*/  ULDC UR4, c[0x0][0x154] ;  /* 0x0000550000047ab9 */ /* 0x000fe20000000800 */
[----:B------:R-:W1:Y:S02]  /*7ee0*/  LDC.64 R24, c[0x0][0x640] ;  /* 0x00019000ff187b82 */ /* 0x000e640000000a00 */
[----:B------:R-:W-:-:S02]  /*7ef0*/  IMAD.X R11, RZ, RZ, ~R6, P0 ;  /* 0x000000ffff0b7224 */ /* 0x000fc400000e0e06 */
[----:B------:R-:W2:Y:S01]  /*7f00*/  F2I.U32.TRUNC.NTZ R13, R13 ;  /* 0x0000000d000d7305 */ /* 0x000ea2000020f000 */
[----:B------:R-:W-:-:S03]  /*7f10*/  IMAD.WIDE.U32 R6, R9, R20, R2 ;  /* 0x0000001409067225 */ /* 0x000fc600078e0002 */
[----:B------:R-:W3:Y:S01]  /*7f20*/  LDC R15, c[0x0][0x144] ;  /* 0x00005100ff0f7b82 */ /* 0x000ee20000000800 */
[----:B------:R-:W-:-:S04]  /*7f30*/  IMAD R12, R11, R20, RZ ;  /* 0x000000140b0c7224 */ /* 0x000fc800078e02ff */
[----:B------:R-:W-:Y:S02]  /*7f40*/  IMAD R9, R9, R21, R12 ;  /* 0x0000001509097224 */ /* 0x000fe400078e020c */
[----:B------:R-:W-:Y:S01]  /*7f50*/  IMAD.MOV.U32 R12, RZ, RZ, -0x1 ;  /* 0xffffffffff0c7424 */ /* 0x000fe200078e00ff */
[----:B------:R-:W4:Y:S01]  /*7f60*/  LDC R18, c[0x0][0x608] ;  /* 0x00018200ff127b82 */ /* 0x000f220000000800 */
[----:B------:R-:W-:Y:S01]  /*7f70*/  IMAD.IADD R7, R7, 0x1, R9 ;  /* 0x0000000107077824 */ /* 0x000fe200078e0209 */
[----:B------:R-:W-:-:S04]  /*7f80*/  I2FP.F32.U32 R9, R10 ;  /* 0x0000000a00097245 */ /* 0x000fc80000201000 */
[-C--:B0-----:R-:W-:Y:S01]  /*7f90*/  SHF.R.U64 R14, R6, R22.reuse, R7 ;  /* 0x00000016060e7219 */ /* 0x081fe20000001207 */
[----:B--2---:R-:W-:Y:S01]  /*7fa0*/  IMAD.MOV R6, RZ, RZ, -R13 ;  /* 0x000000ffff067224 */ /* 0x004fe200078e0a0d */
[----:B------:R-:W0:Y:S01]  /*7fb0*/  LDC R11, c[0x0][0x658] ;  /* 0x00019600ff0b7b82 */ /* 0x000e220000000800 */
[----:B-1----:R-:W-:Y:S01]  /*7fc0*/  ISETP.NE.U32.AND P0, PT, R24, RZ, PT ;  /* 0x000000ff1800720c */ /* 0x002fe20003f05070 */
[----:B------:R-:W-:Y:S01]  /*7fd0*/  FMUL R9, R9, UR4 ;  /* 0x0000000409097c20 */ /* 0x000fe20008400000 */
[----:B------:R-:W-:Y:S02]  /*7fe0*/  SHF.R.U32.HI R7, RZ, R22, R7 ;  /* 0x00000016ff077219 */ /* 0x000fe40000011607 */
[----:B------:R-:W-:-:S03]  /*7ff0*/  ISETP.NE.AND.EX P0, PT, R25, RZ, PT, P0 ;  /* 0x000000ff1900720c */ /* 0x000fc60003f05300 */
[----:B------:R-:W1:Y:S01]  /*8000*/  LDC R21, c[0x0][0x148] ;  /* 0x00005200ff157b82 */ /* 0x000e620000000800 */
[----:B---3--:R-:W-:Y:S02]  /*8010*/  IMAD R22, R15, R6, R8 ;  /* 0x000000060f167224 */ /* 0x008fe400078e0208 */
[----:B------:R-:W-:-:S05]  /*8020*/  IMAD.MOV.U32 R8, RZ, RZ, 0x1 ;  /* 0x00000001ff087424 */ /* 0x000fca00078e00ff */
[----:B------:R-:W2:Y:S01]  /*8030*/  LDC R20, c[0x0][0x600] ;  /* 0x00018000ff147b82 */ /* 0x000ea20000000800 */
[-CC-:B----4-:R-:W-:Y:S02]  /*8040*/  SHF.R.U64 R17, R14, R18.reuse, R7.reuse ;  /* 0x000000120e117219 */ /* 0x190fe40000001207 */
[----:B------:R-:W-:Y:S02]  /*8050*/  SHF.R.U32.HI R6, RZ, R18, R7 ;  /* 0x00000012ff067219 */ /* 0x000fe40000011607 */
[----:B------:R3:W4:Y:S03]  /*8060*/  F2I.U32.TRUNC.NTZ R18, R9 ;  /* 0x0000000900127305 */ /* 0x000726000020f000 */
[----:B------:R-:W1:Y:S01]  /*8070*/  LDC R23, c[0x0][0x648] ;  /* 0x00019200ff177b82 */ /* 0x000e620000000800 */
[-C--:B0-----:R-:W-:Y:S02]  /*8080*/  SHF.R.U64 R19, R17, R11.reuse, R6 ;  /* 0x0000000b11137219 */ /* 0x081fe40000001206 */
[----:B------:R-:W-:-:S02]  /*8090*/  SHF.L.U32 R12, R12, R11, RZ ;  /* 0x0000000b0c0c7219 */ /* 0x000fc400000006ff */
[-C--:B------:R-:W-:Y:S01]  /*80a0*/  SHF.R.U32.HI R7, RZ, R11.reuse, R6 ;  /* 0x0000000bff077219 */ /* 0x080fe20000011606 */
[----:B------:R-:W-:Y:S01]  /*80b0*/  IMAD.MOV.U32 R6, RZ, RZ, R19 ;  /* 0x000000ffff067224 */ /* 0x000fe200078e0013 */
[----:B------:R-:W-:Y:S01]  /*80c0*/  SHF.L.U32 R27, R8, R11, RZ ;  /* 0x0000000b081b7219 */ /* 0x000fe200000006ff */
[----:B------:R-:W0:Y:S01]  /*80d0*/  LDC R26, c[0x0][0x638] ;  /* 0x00018e00ff1a7b82 */ /* 0x000e220000000800 */
[----:B------:R-:W-:-:S07]  /*80e0*/  LOP3.LUT R28, RZ, R12, RZ, 0x33, !PT ;  /* 0x0000000cff1c7212 */ /* 0x000fce00078e33ff */
[----:B------:R-:W0:Y:S01]  /*80f0*/  LDC R29, c[0x0][0x610] ;  /* 0x00018400ff1d7b82 */ /* 0x000e220000000800 */
[----:B---34-:R-:W-:Y:S05]  /*8100*/  @!P0 BRA `(.L_x_169) ;  /* 0x0000000000288947 */ /* 0x018fea0003800000 */
        /* <DEDUP_REMOVED lines=10> */
.L_x_169:
[----:B-1----:R-:W-:Y:S01]  /*81b0*/  SHF.R.U64 R7, R6, R23, R7 ;  /* 0x0000001706077219 */ /* 0x002fe20000001207 */
[----:B--2---:R-:W-:Y:S01]  /*81c0*/  VIADD R9, R20, 0xffffffff ;  /* 0xffffffff14097836 */ /* 0x004fe20000000000 */
[----:B------:R-:W-:Y:S01]  /*81d0*/  LOP3.LUT R6, R17, R28, RZ, 0xc0, !PT ;  /* 0x0000001c11067212 */ /* 0x000fe200078ec0ff */
[----:B------:R-:W-:Y:S02]  /*81e0*/  IMAD.MOV R18, RZ, RZ, -R18 ;  /* 0x000000ffff127224 */ /* 0x000fe400078e0a12 */
[----:B------:R-:W-:Y:S02]  /*81f0*/  IMAD.MOV R8, RZ, RZ, -R7 ;  /* 0x000000ffff087224 */ /* 0x000fe400078e0a07 */
[----:B------:R-:W-:Y:S01]  /*8200*/  IMAD R11, R27, R7, R6 ;  /* 0x000000071b0b7224 */ /* 0x000fe200078e0206 */
[----:B------:R-:W-:Y:S01]  /*8210*/  LOP3.LUT R7, R14, R9, RZ, 0xc0, !PT ;  /* 0x000000090e077212 */ /* 0x000fe200078ec0ff */
[----:B------:R-:W-:Y:S02]  /*8220*/  @P2 IMAD R22, R21, R18, R10 ;  /* 0x0000001215162224 */ /* 0x000fe400078e020a */
[----:B0-----:R-:W-:-:S02]  /*8230*/  IMAD R6, R8, R26, R19 ;  /* 0x0000001a08067224 */ /* 0x001fc400078e0213 */
[----:B------:R-:W-:Y:S02]  /*8240*/  IMAD R11, R11, R29, R22 ;  /* 0x0000001d0b0b7224 */ /* 0x000fe400078e0216 */
[----:B------:R-:W-:Y:S02]  /*8250*/  IMAD R6, R6, R20, R7 ;  /* 0x0000001406067224 */ /* 0x000fe400078e0207 */
[----:B------:R-:W-:-:S03]  /*8260*/  IMAD.MOV.U32 R8, RZ, RZ, 0x1 ;  /* 0x00000001ff087424 */ /* 0x000fc600078e00ff */
[----:B------:R-:W-:Y:S02]  /*8270*/  SEL R14, R6, R11, !P2 ;  /* 0x0000000b060e7207 */ /* 0x000fe40005000000 */
[----:B------:R-:W-:Y:S01]  /*8280*/  SEL R11, R11, R6, !P2 ;  /* 0x000000060b0b7207 */ /* 0x000fe20005000000 */
[----:B------:R-:W-:Y:S01]  /*8290*/  IMAD.MOV.U32 R6, RZ, RZ, R16 ;  /* 0x000000ffff067224 */ /* 0x000fe200078e0010 */
[----:B------:R-:W-:-:S07]  /*82a0*/  PRMT R7, R8, 0x7610, R7 ;  /* 0x0000761008077816 */ /* 0x000fce0000000007 */
.L_x_167:
[----:B------:R-:W-:-:S08]  /*82b0*/  NOP ;  /* 0x0000000000007918 */ /* 0x000fd00000000000 */
[----:B------:R-:W0:-:S00]  /*82c0*/  USETMAXREG.DEALLOC.CTAPOOL 0x28 ;  /* 0x00000028000079c8 */ /* 0x000e0000080e0500 */
[----:B0-----:R-:W-:-:S13]  /*82d0*/  ISETP.NE.AND P0, PT, R5, RZ, PT ;  /* 0x000000ff0500720c */ /* 0x001fda0003f05270 */
[----:B------:R-:W-:Y:S05]  /*82e0*/  @P0 EXIT ;  /* 0x000000000000094d */ /* 0x000fea0003800000 */
[----:B------:R-:W-:Y:S01]  /*82f0*/  LOP3.LUT P0, RZ, R7, 0xff, RZ, 0xc0, !PT ;  /* 0x000000ff07ff7812 */ /* 0x000fe2000780c0ff */
[----:B------:R-:W-:Y:S02]  /*8300*/  IMAD.MOV.U32 R5, RZ, RZ, 0x1 ;  /* 0x00000001ff057424 */ /* 0x000fe400078e00ff */
[----:B------:R-:W-:-:S10]  /*8310*/  IMAD.MOV.U32 R13, RZ, RZ, RZ ;  /* 0x000000ffff0d7224 */ /* 0x000fd400078e00ff */
[----:B------:R-:W-:Y:S05]  /*8320*/  @!P0 BRA `(.L_x_170) ;  /* 0x0000000c002c8947 */ /* 0x000fea0003800000 */
[----:B------:R-:W0:Y:S01]  /*8330*/  LDC R5, c[0x0][0x28c] ;  /* 0x0000a300ff057b82 */ /* 0x000e220000000800 */
[----:B------:R-:W-:Y:S01]  /*8340*/  ULDC UR5, c[0x0][0x600] ;  /* 0x0001800000057ab9 */ /* 0x000fe20000000800 */
[----:B------:R-:W-:Y:S01]  /*8350*/  ULDC UR4, c[0x0][0xc] ;  /* 0x0000030000047ab9 */ /* 0x000fe20000000800 */
[----:B------:R-:W-:Y:S01]  /*8360*/  UIADD3 UR16, UR5, -0x1, URZ ;  /* 0xffffffff05107890 */ /* 0x000fe2000fffe03f */
[C---:B------:R-:W-:Y:S01]  /*8370*/  LOP3.LUT P3, RZ, R0.reuse, 0x7f, RZ, 0xc0, !PT ;  /* 0x0000007f00ff7812 */ /* 0x040fe2000786c0ff */
[----:B------:R-:W-:Y:S01]  /*8380*/  ULDC UR6, c[0x0][0x658] ;  /* 0x0001960000067ab9 */ /* 0x000fe20000000800 */
[----:B------:R-:W-:Y:S01]  /*8390*/  ULDC UR5, c[0x0][0x10] ;  /* 0x0000040000057ab9 */ /* 0x000fe20000000800 */
[----:B------:R-:W-:Y:S01]  /*83a0*/  UMOV UR7, 0xffffffff ;  /* 0xffffffff00077882 */ /* 0x000fe20000000000 */
[----:B------:R-:W-:Y:S01]  /*83b0*/  UMOV UR8, 0x1 ;  /* 0x0000000100087882 */ /* 0x000fe20000000000 */
[----:B------:R-:W-:Y:S01]  /*83c0*/  UIMAD.WIDE.U32 UR4, UR4, UR5, URZ ;  /* 0x00000005040472a5 */ /* 0x000fe2000f8e003f */
[----:B------:R-:W-:Y:S01]  /*83d0*/  LOP3.LUT P0, RZ, R0, 0x1f, RZ, 0xc0, !PT ;  /* 0x0000001f00ff7812 */ /* 0x000fe2000780c0ff */
[----:B------:R-:W-:Y:S01]  /*83e0*/  USHF.L.U32 UR7, UR7, UR6, URZ ;  /* 0x0000000607077299 */ /* 0x000fe2000800063f */
[----:B------:R-:W-:Y:S01]  /*83f0*/  BSSY B0, `(.L_x_170) ;  /* 0x00000be000007945 */ /* 0x000fe20003800000 */
[----:B------:R-:W-:Y:S01]  /*8400*/  USHF.L.U32 UR18, UR8, UR6, URZ ;  /* 0x0000000608127299 */ /* 0x000fe2000800063f */
[----:B------:R-:W-:Y:S01]  /*8410*/  IMAD.MOV.U32 R15, RZ, RZ, 0x1 ;  /* 0x00000001ff0f7424 */ /* 0x000fe200078e00ff */
[----:B------:R-:W-:Y:S01]  /*8420*/  LOP3.LUT R16, R4, 0x2, RZ, 0xfc, !PT ;  /* 0x0000000204107812 */ /* 0x000fe200078efcff */
[----:B------:R-:W-:Y:S01]  /*8430*/  ULDC UR6, c[0x0][0x14] ;  /* 0x0000050000067ab9 */ /* 0x000fe20000000800 */
[----:B------:R-:W-:Y:S01]  /*8440*/  PLOP3.LUT P0, PT, P0, P3, PT, 0x8a, 0x0 ;  /* 0x000000000000781c */ /* 0x000fe20000707172 */
[----:B------:R-:W-:Y:S01]  /*8450*/  UIMAD.WIDE.U32 UR20, UR4, UR6, URZ ;  /* 0x00000006041472a5 */ /* 0x000fe2000f8e003f */
[----:B------:R-:W-:Y:S01]  /*8460*/  IMAD.MOV.U32 R13, RZ, RZ, RZ ;  /* 0x000000ffff0d7224 */ /* 0x000fe200078e00ff */
[----:B------:R-:W-:-:S02]  /*8470*/  UIMAD UR13, UR5, UR6, URZ ;  /* 0x00000006050d72a4 */ /* 0x000fc4000f8e023f */
[----:B------:R-:W-:Y:S01]  /*8480*/  ULOP3.LUT UR17, URZ, UR7, URZ, 0x33, !UPT ;  /* 0x000000073f117292 */ /* 0x000fe2000f8e333f */
[----:B0-----:R-:W-:Y:S01]  /*8490*/  VIADD R5, R5, 0x3f ;  /* 0x0000003f05057836 */ /* 0x001fe20000000000 */
[----:B------:R-:W-:Y:S01]  /*84a0*/  UIADD3 UR13, UR21, UR13, URZ ;  /* 0x0000000d150d7290 */ /* 0x000fe2000fffe03f */
[----:B------:R-:W-:-:S03]  /*84b0*/  ULDC.64 UR22, c[0x0][0x198] ;  /* 0x0000660000167ab9 */ /* 0x000fc60000000a00 */
[----:B------:R-:W-:-:S04]  /*84c0*/  SHF.R.S32.HI R8, RZ, 0x1f, R5 ;  /* 0x0000001fff087819 */ /* 0x000fc80000011405 */
[----:B------:R-:W-:Y:S01]  /*84d0*/  LEA.HI R8, R8, R5, RZ, 0x6 ;  /* 0x0000000508087211 */ /* 0x000fe200078f30ff */
[----:B------:R-:W-:-:S03]  /*84e0*/  IMAD.MOV.U32 R5, RZ, RZ, 0x1 ;  /* 0x00000001ff057424 */ /* 0x000fc600078e00ff */
[----:B------:R-:W-:-:S05]  /*84f0*/  SHF.R.S32.HI R12, RZ, 0x6, R8 ;  /* 0x00000006ff0c7819 */ /* 0x000fca0000011408 */
[----:B------:R-:W-:-:S07]  /*8500*/  VIADD R0, R12, 0x1 ;  /* 0x000000010c007836 */ /* 0x000fce0000000000 */
.L_x_182:
[----:B------:R-:W-:-:S03]  /*8510*/  UMOV UR4, 0xffffffff ;  /* 0xffffffff00047882 */ /* 0x000fc60000000000 */
[----:B------:R-:W-:Y:S05]  /*8520*/  BRA.DIV UR4, `(.L_x_171) ;  /* 0x0000001604047947 */ /* 0x000fea000b800000 */
[----:B------:R-:W-:-:S13]  /*8530*/  ELECT P1, URZ, PT ;  /* 0x00000000003f782f */ /* 0x000fda0003820000 */
.L_x_203:
[----:B------:R-:W0:Y:S01]  /*8540*/  LDC R7, c[0x0][0x28c] ;  /* 0x0000a300ff077b82 */ /* 0x000e220000000800 */
[----:B------:R-:W-:Y:S01]  /*8550*/  BSSY B1, `(.L_x_172) ;  /* 0x0000035000017945 */ /* 0x000fe20003800000 */
[----:B0-----:R-:W-:-:S13]  /*8560*/  ISETP.LT.OR P1, PT, R7, 0x1, !P1 ;  /* 0x000000010700780c */ /* 0x001fda0004f21670 */
[----:B------:R-:W-:Y:S05]  /*8570*/  @P1 BRA `(.L_x_173) ;  /* 0x0000000000c81947 */ /* 0x000fea0003800000 */
[----:B------:R-:W-:Y:S02]  /*8580*/  IMAD.SHL.U32 R14, R14, 0x80, RZ ;  /* 0x000000800e0e7824 */ /* 0x000fe400078e00ff */
[----:B------:R-:W-:Y:S02]  /*8590*/  IMAD.SHL.U32 R17, R11, 0x80, RZ ;  /* 0x000000800b117824 */ /* 0x000fe400078e00ff */
[----:B------:R-:W-:Y:S02]  /*85a0*/  IMAD.MOV.U32 R20, RZ, RZ, RZ ;  /* 0x000000ffff147224 */ /* 0x000fe400078e00ff */
[----:B------:R-:W-:Y:S02]  /*85b0*/  IMAD.MOV.U32 R7, RZ, RZ, R0 ;  /* 0x000000ffff077224 */ /* 0x000fe400078e0000 */
[----:B------:R-:W-:Y:S02]  /*85c0*/  IMAD.MOV.U32 R8, RZ, RZ, R5 ;  /* 0x000000ffff087224 */ /* 0x000fe400078e0005 */
[----:B------:R-:W-:-:S07]  /*85d0*/  IMAD.MOV.U32 R9, RZ, RZ, R13 ;  /* 0x000000ffff097224 */ /* 0x000fce00078e000d */
.L_x_177:
[----:B------:R-:W0:Y:S01]  /*85e0*/  S2R R11, SR_CgaCtaId ;  /* 0x00000000000b7919 */ /* 0x000e220000008800 */
[----:B------:R-:W-:-:S04]  /*85f0*/  MOV R10, 0x400 ;  /* 0x00000400000a7802 */ /* 0x000fc80000000f00 */
[----:B0-----:R-:W-:Y:S02]  /*8600*/  LEA R18, R11, R10, 0x18 ;  /* 0x0000000a0b127211 */ /* 0x001fe400078ec0ff */
[----:B------:R-:W-:Y:S01]  /*8610*/  SHF.L.U32 R10, R8, 0x1f, RZ ;  /* 0x0000001f080a7819 */ /* 0x000fe200000006ff */
[----:B------:R-:W0:Y:S02]  /*8620*/  @!P3 LDC R11, c[0x0][0x500] ;  /* 0x00014000ff0bbb82 */ /* 0x000e240000000800 */
[----:B------:R-:W-:-:S04]  /*8630*/  IMAD R19, R9, 0x8, R18 ;  /* 0x0000000809137824 */ /* 0x000fc800078e0212 */
[----:B------:R-:W1:Y:S02]  /*8640*/  SYNCS.PHASECHK.TRANS64.TRYWAIT P1, [R19+URZ+0x70], R10 ;  /* 0x0000700a130075a7 */ /* 0x000e64000802017f */
[----:B-1----:R-:W-:Y:S05]  /*8650*/  @!P1 BRA `(.L_x_174) ;  /* 0x0000001000d89947 */ /* 0x002fea0003800000 */
.L_x_204:
[----:B-1----:R-:W-:Y:S01]  /*8660*/  PRMT R10, R16, 0x9910, RZ ;  /* 0x00009910100a7816 */ /* 0x002fe200000000ff */
[----:B0-----:R0:W-:Y:S03]  /*8670*/  @!P3 SYNCS.ARRIVE.TRANS64 RZ, [R19+URZ], R11 ;  /* 0x0000000b13ffb9a7 */ /* 0x0011e6000800003f */
[----:B------:R-:W-:-:S13]  /*8680*/  ISETP.NE.AND P1, PT, R10, 0x2, PT ;  /* 0x000000020a00780c */ /* 0x000fda0003f25270 */
[----:B0-----:R-:W-:Y:S05]  /*8690*/  @P1 BRA `(.L_x_175) ;  /* 0x0000000000041947 */ /* 0x001fea0003800000 */
[----:B------:R-:W-:Y:S01]  /*86a0*/  BPT.TRAP 0x1 ;  /* 0x000000040000795c */ /* 0x000fe20000300000 */
.L_x_175:
[----:B------:R-:W-:Y:S05]  /*86b0*/  @P0 BRA `(.L_x_176) ;  /* 0x0000000000040947 */ /* 0x000fea0003800000 */
[----:B------:R-:W-:Y:S01]  /*86c0*/  BPT.TRAP 0x1 ;  /* 0x000000040000795c */ /* 0x000fe20000300000 */
.L_x_176:
[----:B------:R-:W-:Y:S01]  /*86d0*/  IMAD R18, R9, 0x2000, R18 ;  /* 0x0000200009127824 */ /* 0x000fe200078e0212 */
[----:B------:R-:W-:Y:S01]  /*86e0*/  R2UR UR9, R19 ;  /* 0x00000000130972ca */ /* 0x000fe200000e0000 */
[----:B------:R-:W-:Y:S01]  /*86f0*/  VIADD R7, R7, 0xffffffff ;  /* 0xffffffff07077836 */ /* 0x000fe20000000000 */
[----:B------:R-:W-:Y:S01]  /*8700*/  UIADD3 UR4, UP0, UR22, 0xf0, URZ ;  /* 0x000000f016047890 */ /* 0x000fe2000ff1e03f */
[----:B------:R-:W-:Y:S01]  /*8710*/  R2UR UR11, R17 ;  /* 0x00000000110b72ca */ /* 0x000fe200000e0000 */
[----:B------:R-:W-:Y:S01]  /*8720*/  UIADD3 UR24, UP1, UR22, 0x1f0, URZ ;  /* 0x000001f016187890 */ /* 0x000fe2000ff3e03f */
[----:B------:R-:W-:Y:S01]  /*8730*/  R2UR UR8, R18 ;  /* 0x00000000120872ca */ /* 0x000fe200000e0000 */
[----:B------:R-:W-:Y:S01]  /*8740*/  UIADD3.X UR5, URZ, UR23, URZ, UP0, !UPT ;  /* 0x000000173f057290 */ /* 0x000fe200087fe43f */
[----:B------:R-:W-:Y:S01]  /*8750*/  R2UR UR10, R20 ;  /* 0x00000000140a72ca */ /* 0x000fe200000e0000 */
[----:B------:R-:W-:Y:S01]  /*8760*/  VIADD R9, R9, 0x1 ;  /* 0x0000000109097836 */ /* 0x000fe20000000000 */
[----:B------:R-:W-:Y:S01]  /*8770*/  R2UR UR12, R6 ;  /* 0x00000000060c72ca */ /* 0x000fe200000e0000 */
[----:B------:R-:W-:Y:S01]  /*8780*/  UIADD3.X UR25, URZ, UR23, URZ, UP1, !UPT ;  /* 0x000000173f197290 */ /* 0x000fe20008ffe43f */
[----:B------:R-:W-:Y:S01]  /*8790*/  R2UR UR19, R14 ;  /* 0x000000000e1372ca */ /* 0x000fe200000e0000 */
[----:B------:R-:W-:Y:S01]  /*87a0*/  UMOV UR6, 0x0 ;  /* 0x0000000000067882 */ /* 0x000fe20000000000 */
[----:B------:R-:W-:Y:S01]  /*87b0*/  ISETP.GT.AND P4, PT, R7, 0x1, PT ;  /* 0x000000010700780c */ /* 0x000fe20003f84270 */
[----:B------:R-:W-:Y:S01]  /*87c0*/  UMOV UR7, 0x10000000 ;  /* 0x1000000000077882 */ /* 0x000fe20000000000 */
[----:B------:R-:W-:Y:S01]  /*87d0*/  ISETP.NE.AND P1, PT, R9, 0xe, PT ;  /* 0x0000000e0900780c */ /* 0x000fe20003f25270 */
[----:B------:R-:W-:-:S02]  /*87e0*/  VIADD R20, R20, 0x40 ;  /* 0x0000004014147836 */ /* 0x000fc40000000000 */
[----:B------:R-:W-:Y:S01]  /*87f0*/  UIADD3 UR14, UR8, 0x200, URZ ;  /* 0x00000200080e7890 */ /* 0x000fe2000fffe03f */
[----:B------:R-:W-:Y:S01]  /*8800*/  SEL R11, RZ, 0x1, P1 ;  /* 0x00000001ff0b7807 */ /* 0x000fe20000800000 */
[----:B------:R-:W-:Y:S01]  /*8810*/  UIADD3 UR15, UR8, 0x1c200, URZ ;  /* 0x0001c200080f7890 */ /* 0x000fe2000fffe03f */
[----:B------:R-:W-:Y:S02]  /*8820*/  SEL R9, R9, RZ, P1 ;  /* 0x000000ff09097207 */ /* 0x000fe40000800000 */
[----:B------:R-:W-:Y:S02]  /*8830*/  LOP3.LUT R8, R8, R11, RZ, 0x3c, !PT ;  /* 0x0000000b08087212 */ /* 0x000fe400078e3cff */
[----:B------:R-:W-:Y:S02]  /*8840*/  UMOV UR8, UR14 ;  /* 0x0000000e00087c82 */ /* 0x000fe40008000000 */
[----:B------:R0:W-:Y:S02]  /*8850*/  UTMALDG.3D [UR8], [UR4], desc[UR6] ;  /* 0x00000608040075b4 */ /* 0x0001e40008011000 */
[----:B0-----:R-:W-:Y:S01]  /*8860*/  UMOV UR8, UR15 ;  /* 0x0000000f00087c82 */ /* 0x001fe20008000000 */
[----:B------:R-:W-:-:S02]  /*8870*/  UMOV UR11, UR19 ;  /* 0x00000013000b7c82 */ /* 0x000fc40008000000 */
[----:B------:R0:W-:Y:S02]  /*8880*/  UTMALDG.3D [UR8], [UR24], desc[UR6] ;  /* 0x00000608180075b4 */ /* 0x0001e40008011000 */
[----:B0-----:R-:W-:Y:S05]  /*8890*/  @P4 BRA `(.L_x_177) ;  /* 0xfffffffc00504947 */ /* 0x001fea000383ffff */
.L_x_173:
[----:B------:R-:W-:Y:S05]  /*88a0*/  BSYNC B1 ;  /* 0x0000000000017941 */ /* 0x000fea0003800000 */
.L_x_172:
[----:B------:R-:W-:Y:S01]  /*88b0*/  LOP3.LUT P4, RZ, R15, 0xff, RZ, 0xc0, !PT ;  /* 0x000000ff0fff7812 */ /* 0x000fe2000788c0ff */
[----:B------:R-:W-:Y:S01]  /*88c0*/  IMAD.IADD R13, R12, 0x1, R13 ;  /* 0x000000010c0d7824 */ /* 0x000fe200078e020d */
[----:B------:R-:W-:Y:S01]  /*88d0*/  IADD3 R2, P5, R2, UR20, RZ ;  /* 0x0000001402027c10 */ /* 0x000fe2000ffbe0ff */
[----:B------:R-:W-:Y:S01]  /*88e0*/  ULDC.64 UR4, c[0x0][0x650] ;  /* 0x0001940000047ab9 */ /* 0x000fe20000000a00 */
[----:B------:R-:W-:Y:S01]  /*88f0*/  BSSY B1, `(.L_x_178) ;  /* 0x000006b000017945 */ /* 0x000fe20003800000 */
[----:B------:R-:W-:Y:S01]  /*8900*/  IMAD.MOV.U32 R11, RZ, RZ, -0x1 ;  /* 0xffffffffff0b7424 */ /* 0x000fe200078e00ff */
[----:B------:R-:W-:Y:S01]  /*8910*/  ISETP.GT.U32.AND P1, PT, R13, 0xd, PT ;  /* 0x0000000d0d00780c */ /* 0x000fe20003f24070 */
[----:B------:R-:W-:Y:S01]  /*8920*/  IMAD.MOV.U32 R14, RZ, RZ, -0x1 ;  /* 0xffffffffff0e7424 */ /* 0x000fe200078e00ff */
[----:B------:R-:W-:Y:S02]  /*8930*/  SHF.R.U32.HI R6, RZ, 0x1, R13 ;  /* 0x00000001ff067819 */ /* 0x000fe4000001160d */
[----:B------:R-:W-:-:S02]  /*8940*/  ISETP.LT.U32.AND P1, PT, R12, 0xe, P1 ;  /* 0x0000000e0c00780c */ /* 0x000fc40000f21070 */
[----:B------:R-:W-:Y:S01]  /*8950*/  IADD3.X R3, R3, UR13, RZ, P5, !PT ;  /* 0x0000000d03037c10 */ /* 0x000fe2000affe4ff */
[----:B------:R-:W0:Y:S01]  /*8960*/  @P4 S2R R8, SR_CgaCtaId ;  /* 0x0000000000084919 */ /* 0x000e220000008800 */
[----:B------:R-:W-:Y:S02]  /*8970*/  @P4 MOV R7, 0x400 ;  /* 0x0000040000074802 */ /* 0x000fe40000000f00 */
[----:B------:R-:W-:Y:S02]  /*8980*/  PRMT R15, RZ, 0x7610, R15 ;  /* 0x00007610ff0f7816 */ /* 0x000fe4000000000f */
[----:B0-----:R-:W-:Y:S01]  /*8990*/  @P4 LEA R8, R8, R7, 0x18 ;  /* 0x0000000708084211 */ /* 0x001fe200078ec0ff */
[----:B------:R-:W-:Y:S01]  /*89a0*/  IMAD.WIDE.U32 R6, R6, -0x6db6db6d, RZ ;  /* 0x9249249306067825 */ /* 0x000fe200078e00ff */
[----:B------:R-:W-:Y:S02]  /*89b0*/  SEL R6, RZ, 0x1, !P1 ;  /* 0x00000001ff067807 */ /* 0x000fe40004800000 */
[----:B------:R-:W-:Y:S01]  /*89c0*/  ISETP.GE.U32.AND P1, PT, R2, UR4, PT ;  /* 0x0000000402007c0c */ /* 0x000fe2000bf26070 */
[----:B------:R0:W-:Y:S01]  /*89d0*/  @P4 SYNCS.ARRIVE.TRANS64.A1T0 RZ, [R8+URZ+0xf8], RZ ;  /* 0x0000f8ff08ff49a7 */ /* 0x0001e2000810003f */
[----:B------:R-:W-:-:S02]  /*89e0*/  ISETP.GE.U32.AND P4, PT, R12, 0xe, PT ;  /* 0x0000000e0c00780c */ /* 0x000fc40003f86070 */
[----:B------:R-:W-:Y:S02]  /*89f0*/  ISETP.GE.U32.AND.EX P1, PT, R3, UR5, PT, P1 ;  /* 0x0000000503007c0c */ /* 0x000fe4000bf26110 */
[----:B------:R-:W-:Y:S01]  /*8a00*/  LOP3.LUT R5, R5, R6, RZ, 0x3c, !PT ;  /* 0x0000000605057212 */ /* 0x000fe200078e3cff */
[----:B------:R-:W-:Y:S01]  /*8a10*/  IMAD.MOV.U32 R6, RZ, RZ, -0x1 ;  /* 0xffffffffff067424 */ /* 0x000fe200078e00ff */
[--C-:B0-----:R-:W-:Y:S02]  /*8a20*/  SHF.R.U32.HI R8, RZ, 0x2, R7.reuse ;  /* 0x00000002ff087819 */ /* 0x101fe40000011607 */
[----:B------:R-:W-:-:S03]  /*8a30*/  PRMT R7, RZ, 0x7610, R7 ;  /* 0x00007610ff077816 */ /* 0x000fc60000000007 */
[----:B------:R-:W-:Y:S02]  /*8a40*/  IMAD R13, R8, -0xe, R13 ;  /* 0xfffffff2080d7824 */ /* 0x000fe400078e020d */
[----:B------:R-:W-:Y:S02]  /*8a50*/  @P4 LOP3.LUT R5, R5, 0x1, R8, 0x78, !PT ;  /* 0x0000000105054812 */ /* 0x000fe400078e7808 */
[----:B------:R-:W-:Y:S05]  /*8a60*/  @P1 BRA `(.L_x_179) ;  /* 0x00000004004c1947 */ /* 0x000fea0003800000 */
[----:B------:R-:W-:Y:S01]  /*8a70*/  ULDC.64 UR4, c[0x0][0x628] ;  /* 0x00018a0000047ab9 */ /* 0x000fe20000000a00 */
[----:B------:R-:W0:Y:S01]  /*8a80*/  S2R R17, SR_CTAID.X ;  /* 0x0000000000117919 */ /* 0x000e220000002500 */
[----:B------:R-:W-:Y:S01]  /*8a90*/  ISETP.NE.U32.AND P1, PT, RZ, UR4, PT ;  /* 0x00000004ff007c0c */ /* 0x000fe2000bf25070 */
[----:B------:R-:W-:Y:S01]  /*8aa0*/  ULDC UR7, c[0x0][0x630] ;  /* 0x00018c0000077ab9 */ /* 0x000fe20000000800 */
[----:B------:R-:W-:Y:S01]  /*8ab0*/  IMAD.MOV.U32 R6, RZ, RZ, R2 ;  /* 0x000000ffff067224 */ /* 0x000fe200078e0002 */
[----:B------:R-:W1:Y:S01]  /*8ac0*/  S2R R14, SR_CTAID.Y ;  /* 0x00000000000e7919 */ /* 0x000e620000002600 */
[----:B------:R-:W-:Y:S01]  /*8ad0*/  ISETP.NE.AND.EX P1, PT, RZ, UR5, PT, P1 ;  /* 0x00000005ff007c0c */ /* 0x000fe2000bf25310 */
[----:B------:R-:W-:-:S12]  /*8ae0*/  IMAD.MOV.U32 R7, RZ, RZ, R3 ;  /* 0x000000ffff077224 */ /* 0x000fd800078e0003 */
[----:B------:R-:W-:Y:S05]  /*8af0*/  @!P1 BRA `(.L_x_180) ;  /* 0x0000000000289947 */ /* 0x000fea0003800000 */
[----:B------:R-:W-:Y:S02]  /*8b00*/  ULDC UR6, c[0x0][0x634] ;  /* 0x00018d0000067ab9 */ /* 0x000fe40000000800 */
[----:B------:R-:W-:-:S05]  /*8b10*/  IADD3 R11, P1, R2, UR6, RZ ;  /* 0x00000006020b7c10 */ /* 0x000fca000ff3e0ff */
[----:B------:R-:W-:-:S04]  /*8b20*/  IMAD.X R19, RZ, RZ, R3, P1 ;  /* 0x000000ffff137224 */ /* 0x000fc800008e0603 */
[----:B------:R-:W-:-:S04]  /*8b30*/  IMAD.WIDE.U32 R8, R19, UR4, RZ ;  /* 0x0000000413087c25 */ /* 0x000fc8000f8e00ff */
[----:B------:R-:W-:-:S04]  /*8b40*/  IMAD.WIDE.U32 R8, P1, R11, UR5, R8 ;  /* 0x000000050b087c25 */ /* 0x000fc8000f820008 */
[----:B------:R-:W-:-:S04]  /*8b50*/  IMAD.WIDE.U32 R10, R11, UR4, RZ ;  /* 0x000000040b0a7c25 */ /* 0x000fc8000f8e00ff */
[----:B------:R-:W-:Y:S01]  /*8b60*/  IMAD.X R7, RZ, RZ, RZ, P1 ;  /* 0x000000ffff077224 */ /* 0x000fe200008e06ff */
[----:B------:R-:W-:Y:S01]  /*8b70*/  IADD3 RZ, P1, R11, R8, RZ ;  /* 0x000000080bff7210 */ /* 0x000fe20007f3e0ff */
[----:B------:R-:W-:-:S04]  /*8b80*/  IMAD.MOV.U32 R6, RZ, RZ, R9 ;  /* 0x000000ffff067224 */ /* 0x000fc800078e0009 */
[----:B------:R-:W-:-:S08]  /*8b90*/  IMAD.WIDE.U32.X R6, R19, UR5, R6, P1 ;  /* 0x0000000513067c25 */ /* 0x000fd000088e0406 */
.L_x_180:
[--C-:B------:R-:W-:Y:S01]  /*8ba0*/  SHF.R.U64 R10, R6, UR7, R7.reuse ;  /* 0x00000007060a7c19 */ /* 0x100fe20008001207 */
[----:B------:R-:W-:Y:S01]  /*8bb0*/  ULDC.64 UR4, c[0x0][0x620] ;  /* 0x0001880000047ab9 */ /* 0x000fe20000000a00 */
[----:B------:R-:W-:Y:S01]  /*8bc0*/  SHF.R.U32.HI R6, RZ, UR7, R7 ;  /* 0x00000007ff067c19 */ /* 0x000fe20008011607 */
[----:B------:R-:W2:Y:S01]  /*8bd0*/  LDC R22, c[0x0][0x144] ;  /* 0x00005100ff167b82 */ /* 0x000ea20000000800 */
[----:B------:R-:W-:Y:S01]  /*8be0*/  IADD3 R9, P1, RZ, -R10, RZ ;  /* 0x8000000aff097210 */ /* 0x000fe20007f3e0ff */
[----:B------:R-:W-:Y:S01]  /*8bf0*/  ULDC.64 UR8, c[0x0][0x640] ;  /* 0x0001900000087ab9 */ /* 0x000fe20000000a00 */
[----:B0-----:R-:W-:Y:S01]  /*8c00*/  I2FP.F32.U32 R11, R17 ;  /* 0x00000011000b7245 */ /* 0x001fe20000201000 */
[----:B------:R-:W-:Y:S02]  /*8c10*/  ULDC UR6, c[0x0][0x608] ;  /* 0x0001820000067ab9 */ /* 0x000fe40000000800 */
[----:B------:R-:W-:Y:S01]  /*8c20*/  IMAD.X R6, RZ, RZ, ~R6, P1 ;  /* 0x000000ffff067224 */ /* 0x000fe200008e0e06 */
[----:B------:R-:W-:Y:S01]  /*8c30*/  ISETP.NE.U32.AND P1, PT, RZ, UR8, PT ;  /* 0x00000008ff007c0c */ /* 0x000fe2000bf25070 */
[----:B------:R-:W0:Y:S02]  /*8c40*/  LDC R19, c[0x0][0x148] ;  /* 0x00005200ff137b82 */ /* 0x000e240000000800 */
[----:B------:R-:W-:Y:S01]  /*8c50*/  IMAD R8, R6, UR4, RZ ;  /* 0x0000000406087c24 */ /* 0x000fe2000f8e02ff */
[----:B------:R-:W-:Y:S01]  /*8c60*/  ISETP.NE.AND.EX P1, PT, RZ, UR9, PT, P1 ;  /* 0x00000009ff007c0c */ /* 0x000fe2000bf25310 */
[----:B------:R-:W-:Y:S01]  /*8c70*/  IMAD.WIDE.U32 R6, R9, UR4, R2 ;  /* 0x0000000409067c25 */ /* 0x000fe2000f8e0002 */
[----:B------:R-:W-:-:S03]  /*8c80*/  ULDC UR4, c[0x0][0x150] ;  /* 0x0000540000047ab9 */ /* 0x000fc60000000800 */
[----:B------:R-:W-:Y:S02]  /*8c90*/  IMAD R9, R9, UR5, R8 ;  /* 0x0000000509097c24 */ /* 0x000fe4000f8e0208 */
[----:B------:R-:W-:Y:S01]  /*8ca0*/  FMUL R8, R11, UR4 ;  /* 0x000000040b087c20 */ /* 0x000fe20008400000 */
[----:B------:R-:W-:Y:S01]  /*8cb0*/  ULDC UR4, c[0x0][0x618] ;  /* 0x0001860000047ab9 */ /* 0x000fe20000000800 */
[----:B------:R-:W-:Y:S01]  /*8cc0*/  ULDC UR5, c[0x0][0x154] ;  /* 0x0000550000057ab9 */ /* 0x000fe20000000800 */
[----:B------:R-:W-:-:S03]  /*8cd0*/  IMAD.IADD R7, R7, 0x1, R9 ;  /* 0x0000000107077824 */ /* 0x000fc600078e0209 */
[----:B------:R-:W3:Y:S02]  /*8ce0*/  F2I.U32.TRUNC.NTZ R8, R8 ;  /* 0x0000000800087305 */ /* 0x000ee4000020f000 */
[----:B------:R-:W-:Y:S02]  /*8cf0*/  SHF.R.U64 R11, R6, UR4, R7 ;  /* 0x00000004060b7c19 */ /* 0x000fe40008001207 */
[----:B-1----:R-:W-:-:S05]  /*8d00*/  I2FP.F32.U32 R6, R14 ;  /* 0x0000000e00067245 */ /* 0x002fca0000201000 */
[----:B------:R-:W-:Y:S01]  /*8d10*/  FMUL R21, R6, UR5 ;  /* 0x0000000506157c20 */ /* 0x000fe20008400000 */
[----:B------:R-:W-:Y:S01]  /*8d20*/  SHF.R.U32.HI R6, RZ, UR4, R7 ;  /* 0x00000004ff067c19 */ /* 0x000fe20008011607 */
[----:B------:R-:W-:-:S03]  /*8d30*/  ULDC UR4, c[0x0][0x658] ;  /* 0x0001960000047ab9 */ /* 0x000fc60000000800 */
[--C-:B------:R-:W-:Y:S01]  /*8d40*/  SHF.R.U64 R20, R11, UR6, R6.reuse ;  /* 0x000000060b147c19 */ /* 0x100fe20008001206 */
[----:B------:R-:W1:Y:S01]  /*8d50*/  F2I.U32.TRUNC.NTZ R21, R21 ;  /* 0x0000001500157305 */ /* 0x000e62000020f000 */
[----:B------:R-:W-:Y:S01]  /*8d60*/  SHF.R.U32.HI R7, RZ, UR6, R6 ;  /* 0x00000006ff077c19 */ /* 0x000fe20008011606 */
[----:B---3--:R-:W-:-:S03]  /*8d70*/  IMAD.MOV R8, RZ, RZ, -R8 ;  /* 0x000000ffff087224 */ /* 0x008fc600078e0a08 */
[----:B------:R-:W-:Y:S01]  /*8d80*/  SHF.R.U64 R18, R20, UR4, R7 ;  /* 0x0000000414127c19 */ /* 0x000fe20008001207 */
[----:B--2---:R-:W-:Y:S01]  /*8d90*/  IMAD R17, R22, R8, R17 ;  /* 0x0000000816117224 */ /* 0x004fe200078e0211 */
[----:B------:R-:W-:-:S03]  /*8da0*/  SHF.R.U32.HI R23, RZ, UR4, R7 ;  /* 0x00000004ff177c19 */ /* 0x000fc60008011607 */
[----:B------:R-:W-:Y:S02]  /*8db0*/  IMAD.MOV.U32 R6, RZ, RZ, R18 ;  /* 0x000000ffff067224 */ /* 0x000fe400078e0012 */
[----:B------:R-:W-:Y:S01]  /*8dc0*/  IMAD.MOV.U32 R7, RZ, RZ, R23 ;  /* 0x000000ffff077224 */ /* 0x000fe200078e0017 */
[----:B-1----:R-:W-:Y:S06]  /*8dd0*/  @!P1 BRA `(.L_x_181) ;  /* 0x0000000000289947 */ /* 0x002fec0003800000 */
[----:B------:R-:W-:Y:S02]  /*8de0*/  ULDC UR4, c[0x0][0x64c] ;  /* 0x0001930000047ab9 */ /* 0x000fe40000000800 */
[----:B------:R-:W-:-:S05]  /*8df0*/  IADD3 R7, P1, R18, UR4, RZ ;  /* 0x0000000412077c10 */ /* 0x000fca000ff3e0ff */
[----:B------:R-:W-:-:S04]  /*8e00*/  IMAD.X R23, RZ, RZ, R23, P1 ;  /* 0x000000ffff177224 */ /* 0x000fc800008e0617 */
[----:B------:R-:W-:-:S04]  /*8e10*/  IMAD.WIDE.U32 R8, R23, UR8, RZ ;  /* 0x0000000817087c25 */ /* 0x000fc8000f8e00ff */
[----:B------:R-:W-:-:S04]  /*8e20*/  IMAD.WIDE.U32 R8, P1, R7, UR9, R8 ;  /* 0x0000000907087c25 */ /* 0x000fc8000f820008 */
[----:B------:R-:W-:-:S04]  /*8e30*/  IMAD.WIDE.U32 R6, R7, UR8, RZ ;  /* 0x0000000807067c25 */ /* 0x000fc8000f8e00ff */
[----:B------:R-:W-:Y:S01]  /*8e40*/  IMAD.MOV.U32 R6, RZ, RZ, R9 ;  /* 0x000000ffff067224 */ /* 0x000fe200078e0009 */
[----:B------:R-:W-:Y:S01]  /*8e50*/  IADD3 RZ, P4, R7, R8, RZ ;  /* 0x0000000807ff7210 */ /* 0x000fe20007f9e0ff */
[----:B------:R-:W-:-:S04]  /*8e60*/  IMAD.X R7, RZ, RZ, RZ, P1 ;  /* 0x000000ffff077224 */ /* 0x000fc800008e06ff */
[----:B------:R-:W-:-:S08]  /*8e70*/  IMAD.WIDE.U32.X R6, R23, UR9, R6, P4 ;  /* 0x0000000917067c25 */ /* 0x000fd0000a0e0406 */
.L_x_181:
[----:B------:R-:W-:Y:S01]  /*8e80*/  ULDC UR4, c[0x0][0x648] ;  /* 0x0001920000047ab9 */ /* 0x000fe20000000800 */
[----:B------:R-:W-:Y:S01]  /*8e90*/  LOP3.LUT R20, R20, UR17, RZ, 0xc0, !PT ;  /* 0x0000001114147c12 */ /* 0x000fe2000f8ec0ff */
[----:B------:R-:W-:Y:S01]  /*8ea0*/  IMAD.MOV R21, RZ, RZ, -R21 ;  /* 0x000000ffff157224 */ /* 0x000fe200078e0a15 */
[----:B------:R-:W-:Y:S01]  /*8eb0*/  SHF.R.U64 R7, R6, UR4, R7 ;  /* 0x0000000406077c19 */ /* 0x000fe20008001207 */
[----:B------:R-:W-:Y:S01]  /*8ec0*/  ULDC UR4, c[0x0][0x638] ;  /* 0x00018e0000047ab9 */ /* 0x000fe20000000800 */
[----:B------:R-:W-:Y:S01]  /*8ed0*/  LOP3.LUT R11, R11, UR16, RZ, 0xc0, !PT ;  /* 0x000000100b0b7c12 */ /* 0x000fe2000f8ec0ff */
[----:B0-----:R-:W-:Y:S01]  /*8ee0*/  @P2 IMAD R17, R19, R21, R14 ;  /* 0x0000001513112224 */ /* 0x001fe200078e020e */
[----:B------:R-:W-:Y:S01]  /*8ef0*/  ULDC UR5, c[0x0][0x610] ;  /* 0x0001840000057ab9 */ /* 0x000fe20000000800 */
[----:B------:R-:W-:Y:S02]  /*8f00*/  IMAD.MOV R9, RZ, RZ, -R7 ;  /* 0x000000ffff097224 */ /* 0x000fe400078e0a07 */
[----:B------:R-:W-:-:S02]  /*8f10*/  IMAD R20, R7, UR18, R20 ;  /* 0x0000001207147c24 */ /* 0x000fc4000f8e0214 */
[----:B------:R-:W-:Y:S01]  /*8f20*/  IMAD R18, R9, UR4, R18 ;  /* 0x0000000409127c24 */ /* 0x000fe2000f8e0212 */
[----:B------:R-:W-:Y:S01]  /*8f30*/  ULDC UR4, c[0x0][0x600] ;  /* 0x0001800000047ab9 */ /* 0x000fe20000000800 */
[----:B------:R-:W-:Y:S02]  /*8f40*/  IMAD R17, R20, UR5, R17 ;  /* 0x0000000514117c24 */ /* 0x000fe4000f8e0211 */
[----:B------:R-:W-:Y:S02]  /*8f50*/  IMAD R18, R18, UR4, R11 ;  /* 0x0000000412127c24 */ /* 0x000fe4000f8e020b */
[----:B------:R-:W-:Y:S02]  /*8f60*/  IMAD.MOV.U32 R7, RZ, RZ, 0x1 ;  /* 0x00000001ff077424 */ /* 0x000fe400078e00ff */
[----:B------:R-:W-:Y:S01]  /*8f70*/  IMAD.MOV.U32 R6, RZ, RZ, R10 ;  /* 0x000000ffff067224 */ /* 0x000fe200078e000a */
[----:B------:R-:W-:Y:S02]  /*8f80*/  SEL R14, R18, R17, !P2 ;  /* 0x00000011120e7207 */ /* 0x000fe40005000000 */
[----:B------:R-:W-:-:S07]  /*8f90*/  SEL R11, R17, R18, !P2 ;  /* 0x00000012110b7207 */ /* 0x000fce0005000000 */
.L_x_179:
[----:B------:R-:W-:Y:S05]  /*8fa0*/  BSYNC B1 ;  /* 0x0000000000017941 */ /* 0x000fea0003800000 */
.L_x_178:
[----:B------:R-:W-:-:S13]  /*8fb0*/  LOP3.LUT P1, RZ, R7, 0xff, RZ, 0xc0, !PT ;  /* 0x000000ff07ff7812 */ /* 0x000fda000782c0ff */
[----:B------:R-:W-:Y:S05]  /*8fc0*/  @P1 BRA `(.L_x_182) ;  /* 0xfffffff400501947 */ /* 0x000fea000383ffff */
[----:B------:R-:W-:Y:S05]  /*8fd0*/  BSYNC B0 ;  /* 0x0000000000007941 */ /* 0x000fea0003800000 */
.L_x_170:
[----:B------:R-:W-:-:S03]  /*8fe0*/  UMOV UR4, 0xffffffff ;  /* 0xffffffff00047882 */ /* 0x000fc60000000000 */
[----:B------:R-:W-:Y:S05]  /*8ff0*/  BRA.DIV UR4, `(.L_x_183) ;  /* 0x0000000a04847947 */ /* 0x000fea000b800000 */
[----:B------:R-:W-:-:S13]  /*9000*/  ELECT P0, URZ, PT ;  /* 0x00000000003f782f */ /* 0x000fda0003800000 */
.L_x_207:
[----:B------:R-:W-:Y:S04]  /*9010*/  BSSY B0, `(.L_x_184) ;  /* 0x0000085000007945 */ /* 0x000fe80003800000 */
[----:B------:R-:W-:Y:S05]  /*9020*/  @!P0 BRA `(.L_x_185) ;  /* 0x00000008000c8947 */ /* 0x000fea0003800000 */
[----:B------:R-:W-:-:S04]  /*9030*/  LOP3.LUT R4, R4, 0x2, RZ, 0xfc, !PT ;  /* 0x0000000204047812 */ /* 0x000fc800078efcff */
[----:B------:R-:W-:-:S13]  /*9040*/  ISETP.NE.AND P0, PT, R4, 0x3, PT ;  /* 0x000000030400780c */ /* 0x000fda0003f05270 */
[----:B------:R-:W-:Y:S05]  /*9050*/  @!P0 BRA `(.L_x_186) ;  /* 0x0000000000048947 */ /* 0x000fea0003800000 */
[----:B------:R-:W-:Y:S01]  /*9060*/  BPT.TRAP 0x1 ;  /* 0x000000040000795c */ /* 0x000fe20000300000 */
.L_x_186:
[----:B------:R-:W0:Y:S01]  /*9070*/  S2R R3, SR_CgaCtaId ;  /* 0x0000000000037919 */ /* 0x000e220000008800 */
[----:B------:R-:W-:-:S04]  /*9080*/  MOV R0, 0x400 ;  /* 0x0000040000007802 */ /* 0x000fc80000000f00 */
[----:B0-----:R-:W-:Y:S02]  /*9090*/  LEA R0, R3, R0, 0x18 ;  /* 0x0000000003007211 */ /* 0x001fe400078ec0ff */
[----:B------:R-:W-:-:S03]  /*90a0*/  SHF.L.U32 R3, R5, 0x1f, RZ ;  /* 0x0000001f05037819 */ /* 0x000fc600000006ff */
[----:B------:R-:W-:-:S04]  /*90b0*/  VIADD R0, R0, 0x70 ;  /* 0x0000007000007836 */ /* 0x000fc80000000000 */
[C---:B------:R-:W-:Y:S02]  /*90c0*/  IMAD R6, R13.reuse, 0x8, R0 ;  /* 0x000000080d067824 */ /* 0x040fe400078e0200 */
[----:B------:R-:W-:Y:S02]  /*90d0*/  VIADD R13, R13, 0x1 ;  /* 0x000000010d0d7836 */ /* 0x000fe40000000000 */
[----:B------:R-:W0:Y:S03]  /*90e0*/  SYNCS.PHASECHK.TRANS64.TRYWAIT P0, [R6+URZ], R3 ;  /* 0x00000003060075a7 */ /* 0x000e26000800017f */
[----:B------:R-:W-:-:S04]  /*90f0*/  ISETP.NE.AND P1, PT, R13, 0xe, PT ;  /* 0x0000000e0d00780c */ /* 0x000fc80003f25270 */
[----:B------:R-:W-:Y:S02]  /*9100*/  SEL R2, RZ, 0x1, P1 ;  /* 0x00000001ff027807 */ /* 0x000fe40000800000 */
[----:B------:R-:W-:Y:S02]  /*9110*/  SEL R13, R13, RZ, P1 ;  /* 0x000000ff0d0d7207 */ /* 0x000fe40000800000 */
[----:B------:R-:W-:-:S03]  /*9120*/  LOP3.LUT R8, R5, R2, RZ, 0x3c, !PT ;  /* 0x0000000205087212 */ /* 0x000fc600078e3cff */
[----:B------:R-:W-:Y:S01]  /*9130*/  IMAD R7, R13, 0x8, R0 ;  /* 0x000000080d077824 */ /* 0x000fe200078e0200 */
[----:B------:R-:W-:Y:S01]  /*9140*/  SHF.L.U32 R4, R8, 0x1f, RZ ;  /* 0x0000001f08047819 */ /* 0x000fe200000006ff */
[----:B0-----:R-:W-:Y:S06]  /*9150*/  @!P0 BRA `(.L_x_187) ;  /* 0x0000000800508947 */ /* 0x001fec0003800000 */
.L_x_208:
[----:B------:R-:W1:Y:S01]  /*9160*/  SYNCS.PHASECHK.TRANS64.TRYWAIT P0, [R7+URZ], R4 ;  /* 0x00000004070075a7 */ /* 0x000e62000800017f */
[----:B------:R-:W-:-:S05]  /*9170*/  VIADD R2, R13, 0x1 ;  /* 0x000000010d027836 */ /* 0x000fca0000000000 */
[----:B------:R-:W-:-:S04]  /*9180*/  ISETP.NE.AND P1, PT, R2, 0xe, PT ;  /* 0x0000000e0200780c */ /* 0x000fc80003f25270 */
[----:B0-----:R-:W-:Y:S02]  /*9190*/  SEL R3, RZ, 0x1, P1 ;  /* 0x00000001ff037807 */ /* 0x001fe40000800000 */
[----:B------:R-:W-:Y:S02]  /*91a0*/  SEL R9, R2, RZ, P1 ;  /* 0x000000ff02097207 */ /* 0x000fe40000800000 */
[----:B------:R-:W-:-:S03]  /*91b0*/  LOP3.LUT R8, R8, R3, RZ, 0x3c, !PT ;  /* 0x0000000308087212 */ /* 0x000fc600078e3cff */
[----:B------:R-:W-:Y:S01]  /*91c0*/  IMAD R6, R9, 0x8, R0 ;  /* 0x0000000809067824 */ /* 0x000fe200078e0200 */
[----:B------:R-:W-:Y:S01]  /*91d0*/  SHF.L.U32 R5, R8, 0x1f, RZ ;  /* 0x0000001f08057819 */ /* 0x000fe200000006ff */
[----:B-1----:R-:W-:Y:S06]  /*91e0*/  @!P0 BRA `(.L_x_188) ;  /* 0x0000000800408947 */ /* 0x002fec0003800000 */
.L_x_209:
[----:B------:R-:W1:Y:S01]  /*91f0*/  SYNCS.PHASECHK.TRANS64.TRYWAIT P0, [R6+URZ], R5 ;  /* 0x00000005060075a7 */ /* 0x000e62000800017f */
[----:B------:R-:W-:-:S05]  /*9200*/  VIADD R2, R9, 0x1 ;  /* 0x0000000109027836 */ /* 0x000fca0000000000 */
[----:B------:R-:W-:-:S04]  /*9210*/  ISETP.NE.AND P1, PT, R2, 0xe, PT ;  /* 0x0000000e0200780c */ /* 0x000fc80003f25270 */
[----:B------:R-:W-:Y:S02]  /*9220*/  SEL R3, RZ, 0x1, P1 ;  /* 0x00000001ff037807 */ /* 0x000fe40000800000 */
[----:B0-----:R-:W-:Y:S02]  /*9230*/  SEL R7, R2, RZ, P1 ;  /* 0x000000ff02077207 */ /* 0x001fe40000800000 */
[----:B------:R-:W-:-:S03]  /*9240*/  LOP3.LUT R8, R8, R3, RZ, 0x3c, !PT ;  /* 0x0000000308087212 */ /* 0x000fc600078e3cff */
[----:B------:R-:W-:Y:S01]  /*9250*/  IMAD R9, R7, 0x8, R0 ;  /* 0x0000000807097824 */ /* 0x000fe200078e0200 */
[----:B------:R-:W-:Y:S01]  /*9260*/  SHF.L.U32 R4, R8, 0x1f, RZ ;  /* 0x0000001f08047819 */ /* 0x000fe200000006ff */
[----:B-1----:R-:W-:Y:S06]  /*9270*/  @!P0 BRA `(.L_x_189) ;  /* 0x0000000800308947 */ /* 0x002fec0003800000 */
.L_x_210:
[----:B------:R-:W1:Y:S01]  /*9280*/  SYNCS.PHASECHK.TRANS64.TRYWAIT P0, [R9+URZ], R4 ;  /* 0x00000004090075a7 */ /* 0x000e62000800017f */
[----:B------:R-:W-:-:S05]  /*9290*/  VIADD R2, R7, 0x1 ;  /* 0x0000000107027836 */ /* 0x000fca0000000000 */
[----:B------:R-:W-:-:S04]  /*92a0*/  ISETP.NE.AND P1, PT, R2, 0xe, PT ;  /* 0x0000000e0200780c */ /* 0x000fc80003f25270 */
[----:B------:R-:W-:Y:S02]  /*92b0*/  SEL R3, RZ, 0x1, P1 ;  /* 0x00000001ff037807 */ /* 0x000fe40000800000 */
[----:B------:R-:W-:Y:S02]  /*92c0*/  SEL R7, R2, RZ, P1 ;  /* 0x000000ff02077207 */ /* 0x000fe40000800000 */
[----:B------:R-:W-:-:S03]  /*92d0*/  LOP3.LUT R8, R8, R3, RZ, 0x3c, !PT ;  /* 0x0000000308087212 */ /* 0x000fc600078e3cff */
[----:B0-----:R-:W-:Y:S01]  /*92e0*/  IMAD R6, R7, 0x8, R0 ;  /* 0x0000000807067824 */ /* 0x001fe200078e0200 */
[----:B------:R-:W-:Y:S01]  /*92f0*/  SHF.L.U32 R5, R8, 0x1f, RZ ;  /* 0x0000001f08057819 */ /* 0x000fe200000006ff */
[----:B-1----:R-:W-:Y:S06]  /*9300*/  @!P0 BRA `(.L_x_190) ;  /* 0x0000000800208947 */ /* 0x002fec0003800000 */
.L_x_211:
        /* <DEDUP_REMOVED lines=9> */
.L_x_212:
        /* <DEDUP_REMOVED lines=9> */
.L_x_213:
        /* <DEDUP_REMOVED lines=9> */
.L_x_214:
        /* <DEDUP_REMOVED lines=9> */
.L_x_215:
        /* <DEDUP_REMOVED lines=9> */
.L_x_216:
        /* <DEDUP_REMOVED lines=9> */
.L_x_217:
        /* <DEDUP_REMOVED lines=9> */
.L_x_218:
        /* <DEDUP_REMOVED lines=9> */
.L_x_219:
[----:B------:R-:W1:Y:S01]  /*9790*/  SYNCS.PHASECHK.TRANS64.TRYWAIT P0, [R6+URZ], R5 ;  /* 0x00000005060075a7 */ /* 0x000e62000800017f */
[----:B------:R-:W-:-:S05]  /*97a0*/  VIADD R2, R7, 0x1 ;  /* 0x0000000107027836 */ /* 0x000fca0000000000 */
[----:B------:R-:W-:-:S04]  /*97b0*/  ISETP.NE.AND P1, PT, R2, 0xe, PT ;  /* 0x0000000e0200780c */ /* 0x000fc80003f25270 */
[----:B0-----:R-:W-:Y:S02]  /*97c0*/  SEL R4, RZ, 0x1, P1 ;  /* 0x00000001ff047807 */ /* 0x001fe40000800000 */
[----:B------:R-:W-:Y:S02]  /*97d0*/  SEL R3, R2, RZ, P1 ;  /* 0x000000ff02037207 */ /* 0x000fe40000800000 */
[----:B------:R-:W-:Y:S01]  /*97e0*/  LOP3.LUT R4, R11, R4, RZ, 0x3c, !PT ;  /* 0x000000040b047212 */ /* 0x000fe200078e3cff */
[----:B-1----:R-:W-:Y:S06]  /*97f0*/  @!P0 BRA `(.L_x_199) ;  /* 0x0000000400988947 */ /* 0x002fec0003800000 */
.L_x_220:
[----:B------:R-:W-:Y:S01]  /*9800*/  IMAD R3, R3, 0x8, R0 ;  /* 0x0000000803037824 */ /* 0x000fe200078e0200 */
[----:B------:R-:W-:-:S07]  /*9810*/  SHF.L.U32 R0, R4, 0x1f, RZ ;  /* 0x0000001f04007819 */ /* 0x000fce00000006ff */
.L_x_200:
[----:B-1----:R1:W2:Y:S02]  /*9820*/  SYNCS.PHASECHK.TRANS64.TRYWAIT P0, [R3+URZ], R0 ;  /* 0x00000000030075a7 */ /* 0x0022a4000800017f */
[----:B--2---:R-:W-:Y:S05]  /*9830*/  @!P0 NANOSLEEP.SYNCS 0x989680 ;  /* 0x009896800000895d */ /* 0x004fea0003900000 */
[----:B------:R-:W2:Y:S02]  /*9840*/  @!P0 SYNCS.PHASECHK.TRANS64 P0, [R3+URZ], R0 ;  /* 0x00000000030085a7 */ /* 0x000ea4000800007f */
[----:B--2---:R-:W-:Y:S05]  /*9850*/  @!P0 BRA `(.L_x_200) ;  /* 0xfffffffc00f08947 */ /* 0x004fea000383ffff */
.L_x_185:
[----:B------:R-:W-:Y:S05]  /*9860*/  BSYNC B0 ;  /* 0x0000000000007941 */ /* 0x000fea0003800000 */
.L_x_184:
[----:B------:R-:W-:Y:S05]  /*9870*/  EXIT ;  /* 0x000000000000794d */ /* 0x000fea0003800000 */
.L_x_18:
[----:B-1----:R-:W-:-:S04]  /*9880*/  IMAD.U32 R11, RZ, RZ, UR6 ;  /* 0x00000006ff0b7e24 */ /* 0x002fc8000f8e00ff */
[----:B------:R1:W4:Y:S03]  /*9890*/  SYNCS.PHASECHK.TRANS64.TRYWAIT P0, [R11+URZ], R10 ;  /* 0x0000000a0b0075a7 */ /* 0x000326000800017f */
[----:B----4-:R-:W-:Y:S05]  /*98a0*/  @!P0 NANOSLEEP.SYNCS 0x989680 ;  /* 0x009896800000895d */ /* 0x010fea0003900000 */
[----:B------:R-:W4:Y:S02]  /*98b0*/  @!P0 SYNCS.PHASECHK.TRANS64 P0, [R11+URZ], R10 ;  /* 0x0000000a0b0085a7 */ /* 0x000f24000800007f */
[----:B----4-:R-:W-:Y:S05]  /*98c0*/  @!P0 BRA `(.L_x_18) ;  /* 0xfffffffc00ec8947 */ /* 0x010fea000383ffff */
[----:B------:R-:W-:Y:S05]  /*98d0*/  BRA `(.L_x_17) ;  /* 0xffffff7c00787947 */ /* 0x000fea000383ffff */
.L_x_24:
[----:B-1----:R-:W-:-:S04]  /*98e0*/  IMAD.U32 R140, RZ, RZ, UR12 ;  /* 0x0000000cff8c7e24 */ /* 0x002fc8000f8e00ff */
[----:B------:R1:W4:Y:S03]  /*98f0*/  SYNCS.PHASECHK.TRANS64.TRYWAIT P0, [R140+URZ], R11 ;  /* 0x0000000b8c0075a7 */ /* 0x000326000800017f */
[----:B----4-:R-:W-:Y:S05]  /*9900*/  @!P0 NANOSLEEP.SYNCS 0x989680 ;  /* 0x009896800000895d */ /* 0x010fea0003900000 */
[----:B------:R-:W4:Y:S02]  /*9910*/  @!P0 SYNCS.PHASECHK.TRANS64 P0, [R140+URZ], R11 ;  /* 0x0000000b8c0085a7 */ /* 0x000f24000800007f */
[----:B----4-:R-:W-:Y:S05]  /*9920*/  @!P0 BRA `(.L_x_24) ;  /* 0xfffffffc00ec8947 */ /* 0x010fea000383ffff */
[----:B------:R-:W-:Y:S05]  /*9930*/  BRA `(.L_x_23) ;  /* 0xffffff8400bc7947 */ /* 0x000fea000383ffff */
.L_x_171:
[----:B------:R-:W-:Y:S01]  /*9940*/  BSSY B1, `(.L_x_201) ;  /* 0x0000006000017945 */ /* 0x000fe20003800000 */
[----:B------:R-:W-:-:S07]  /*9950*/  IMAD.MOV.U32 R7, RZ, RZ, -0x1 ;  /* 0xffffffffff077424 */ /* 0x000fce00078e00ff */
[----:B------:R-:W-:Y:S05]  /*9960*/  WARPSYNC.COLLECTIVE R7, `(.L_x_202) ;  /* 0x00000000070c7348 */ /* 0x000fea0003c00000 */
[----:B------:R-:W-:Y:S02]  /*9970*/  ELECT P1, UR62, PT ;  /* 0x00000000003e782f */ /* 0x000fe40003820000 */
[----:B------:R-:W-:Y:S01]  /*9980*/  MOV R7, UR62 ;  /* 0x0000003e00077c02 */ /* 0x000fe20008000f00 */
[----:B------:R-:W-:Y:S10]  /*9990*/  ENDCOLLECTIVE ;  /* 0x000000000000791b */ /* 0x000ff40003800000 */
.L_x_202:
[----:B------:R-:W-:Y:S05]  /*99a0*/  BSYNC B1 ;  /* 0x0000000000017941 */ /* 0x000fea0003800000 */
.L_x_201:
[----:B------:R-:W-:Y:S05]  /*99b0*/  BRA `(.L_x_203) ;  /* 0xffffffe800e07947 */ /* 0x000fea000383ffff */
.L_x_174:
[----:B-1----:R1:W2:Y:S02]  /*99c0*/  SYNCS.PHASECHK.TRANS64.TRYWAIT P1, [R19+URZ+0x70], R10 ;  /* 0x0000700a130075a7 */ /* 0x0022a4000802017f */
[----:B--2---:R-:W-:Y:S05]  /*99d0*/  @!P1 NANOSLEEP.SYNCS 0x989680 ;  /* 0x009896800000995d */ /* 0x004fea0003900000 */
[----:B------:R-:W2:Y:S02]  /*99e0*/  @!P1 SYNCS.PHASECHK.TRANS64 P1, [R19+URZ+0x70], R10 ;  /* 0x0000700a130095a7 */ /* 0x000ea4000802007f */
[----:B--2---:R-:W-:Y:S05]  /*99f0*/  @!P1 BRA `(.L_x_174) ;  /* 0xfffffffc00f09947 */ /* 0x004fea000383ffff */
[----:B------:R-:W-:Y:S05]  /*9a00*/  BRA `(.L_x_204) ;  /* 0xffffffec00147947 */ /* 0x000fea000383ffff */
.L_x_183:
[----:B------:R-:W-:Y:S01]  /*9a10*/  BSSY B0, `(.L_x_205) ;  /* 0x0000006000007945 */ /* 0x000fe20003800000 */
[----:B------:R-:W-:-:S07]  /*9a20*/  IMAD.MOV.U32 R7, RZ, RZ, -0x1 ;  /* 0xffffffffff077424 */ /* 0x000fce00078e00ff */
[----:B------:R-:W-:Y:S05]  /*9a30*/  WARPSYNC.COLLECTIVE R7, `(.L_x_206) ;  /* 0x00000000070c7348 */ /* 0x000fea0003c00000 */
[----:B------:R-:W-:Y:S02]  /*9a40*/  ELECT P1, UR62, PT ;  /* 0x00000000003e782f */ /* 0x000fe40003820000 */
[----:B------:R-:W-:Y:S01]  /*9a50*/  MOV R7, UR62 ;  /* 0x0000003e00077c02 */ /* 0x000fe20008000f00 */
[----:B------:R-:W-:Y:S10]  /*9a60*/  ENDCOLLECTIVE ;  /* 0x000000000000791b */ /* 0x000ff40003800000 */
.L_x_206:
[----:B------:R-:W-:Y:S05]  /*9a70*/  BSYNC B0 ;  /* 0x0000000000007941 */ /* 0x000fea0003800000 */
.L_x_205:
[----:B------:R-:W-:Y:S01]  /*9a80*/  PLOP3.LUT P0, PT, P1, PT, PT, 0x80, 0x0 ;  /* 0x000000000000781c */ /* 0x000fe20000f0f070 */
[----:B------:R-:W-:-:S12]  /*9a90*/  BRA `(.L_x_207) ;  /* 0xfffffff4005c7947 */ /* 0x000fd8000383ffff */
.L_x_187:
[----:B0-----:R0:W1:Y:S02]  /*9aa0*/  SYNCS.PHASECHK.TRANS64.TRYWAIT P0, [R6+URZ], R3 ;  /* 0x00000003060075a7 */ /* 0x001064000800017f */
[----:B-1----:R-:W-:Y:S05]  /*9ab0*/  @!P0 NANOSLEEP.SYNCS 0x989680 ;  /* 0x009896800000895d */ /* 0x002fea0003900000 */
[----:B------:R-:W1:Y:S02]  /*9ac0*/  @!P0 SYNCS.PHASECHK.TRANS64 P0, [R6+URZ], R3 ;  /* 0x00000003060085a7 */ /* 0x000e64000800007f */
[----:B-1----:R-:W-:Y:S05]  /*9ad0*/  @!P0 BRA `(.L_x_187) ;  /* 0xfffffffc00f08947 */ /* 0x002fea000383ffff */
[----:B------:R-:W-:Y:S05]  /*9ae0*/  BRA `(.L_x_208) ;  /* 0xfffffff4009c7947 */ /* 0x000fea000383ffff */
.L_x_188:
[----:B0-----:R0:W1:Y:S02]  /*9af0*/  SYNCS.PHASECHK.TRANS64.TRYWAIT P0, [R7+URZ], R4 ;  /* 0x00000004070075a7 */ /* 0x001064000800017f */
[----:B-1----:R-:W-:Y:S05]  /*9b00*/  @!P0 NANOSLEEP.SYNCS 0x989680 ;  /* 0x009896800000895d */ /* 0x002fea0003900000 */
[----:B------:R-:W1:Y:S02]  /*9b10*/  @!P0 SYNCS.PHASECHK.TRANS64 P0, [R7+URZ], R4 ;  /* 0x00000004070085a7 */ /* 0x000e64000800007f */
[----:B-1----:R-:W-:Y:S05]  /*9b20*/  @!P0 BRA `(.L_x_188) ;  /* 0xfffffffc00f08947 */ /* 0x002fea000383ffff */
[----:B------:R-:W-:Y:S05]  /*9b30*/  BRA `(.L_x_209) ;  /* 0xfffffff400ac7947 */ /* 0x000fea000383ffff */
.L_x_189:
[----:B0-----:R0:W1:Y:S02]  /*9b40*/  SYNCS.PHASECHK.TRANS64.TRYWAIT P0, [R6+URZ], R5 ;  /* 0x00000005060075a7 */ /* 0x001064000800017f */
[----:B-1----:R-:W-:Y:S05]  /*9b50*/  @!P0 NANOSLEEP.SYNCS 0x989680 ;  /* 0x009896800000895d */ /* 0x002fea0003900000 */
[----:B------:R-:W1:Y:S02]  /*9b60*/  @!P0 SYNCS.PHASECHK.TRANS64 P0, [R6+URZ], R5 ;  /* 0x00000005060085a7 */ /* 0x000e64000800007f */
[----:B-1----:R-:W-:Y:S05]  /*9b70*/  @!P0 BRA `(.L_x_189) ;  /* 0xfffffffc00f08947 */ /* 0x002fea000383ffff */
[----:B------:R-:W-:Y:S05]  /*9b80*/  BRA `(.L_x_210) ;  /* 0xfffffff400bc7947 */ /* 0x000fea000383ffff */
.L_x_190:
[----:B0-----:R0:W1:Y:S02]  /*9b90*/  SYNCS.PHASECHK.TRANS64.TRYWAIT P0, [R9+URZ], R4 ;  /* 0x00000004090075a7 */ /* 0x001064000800017f */
[----:B-1----:R-:W-:Y:S05]  /*9ba0*/  @!P0 NANOSLEEP.SYNCS 0x989680 ;  /* 0x009896800000895d */ /* 0x002fea0003900000 */
[----:B------:R-:W1:Y:S02]  /*9bb0*/  @!P0 SYNCS.PHASECHK.TRANS64 P0, [R9+URZ], R4 ;  /* 0x00000004090085a7 */ /* 0x000e64000800007f */
[----:B-1----:R-:W-:Y:S05]  /*9bc0*/  @!P0 BRA `(.L_x_190) ;  /* 0xfffffffc00f08947 */ /* 0x002fea000383ffff */
[----:B------:R-:W-:Y:S05]  /*9bd0*/  BRA `(.L_x_211) ;  /* 0xfffffff400cc7947 */ /* 0x000fea000383ffff */
.L_x_191:
[----:B0-----:R0:W1:Y:S02]  /*9be0*/  SYNCS.PHASECHK.TRANS64.TRYWAIT P0, [R6+URZ], R5 ;  /* 0x00000005060075a7 */ /* 0x001064000800017f */
[----:B-1----:R-:W-:Y:S05]  /*9bf0*/  @!P0 NANOSLEEP.SYNCS 0x989680 ;  /* 0x009896800000895d */ /* 0x002fea0003900000 */
[----:B------:R-:W1:Y:S02]  /*9c00*/  @!P0 SYNCS.PHASECHK.TRANS64 P0, [R6+URZ], R5 ;  /* 0x00000005060085a7 */ /* 0x000e64000800007f */
[----:B-1----:R-:W-:Y:S05]  /*9c10*/  @!P0 BRA `(.L_x_191) ;  /* 0xfffffffc00f08947 */ /* 0x002fea000383ffff */
[----:B------:R-:W-:Y:S05]  /*9c20*/  BRA `(.L_x_212) ;  /* 0xfffffff400dc7947 */ /* 0x000fea000383ffff */
.L_x_192:
[----:B0-----:R0:W1:Y:S02]  /*9c30*/  SYNCS.PHASECHK.TRANS64.TRYWAIT P0, [R9+URZ], R4 ;  /* 0x00000004090075a7 */ /* 0x001064000800017f */
[----:B-1----:R-:W-:Y:S05]  /*9c40*/  @!P0 NANOSLEEP.SYNCS 0x989680 ;  /* 0x009896800000895d */ /* 0x002fea0003900000 */
[----:B------:R-:W1:Y:S02]  /*9c50*/  @!P0 SYNCS.PHASECHK.TRANS64 P0, [R9+URZ], R4 ;  /* 0x00000004090085a7 */ /* 0x000e64000800007f */
[----:B-1----:R-:W-:Y:S05]  /*9c60*/  @!P0 BRA `(.L_x_192) ;  /* 0xfffffffc00f08947 */ /* 0x002fea000383ffff */
[----:B------:R-:W-:Y:S05]  /*9c70*/  BRA `(.L_x_213) ;  /* 0xfffffff400ec7947 */ /* 0x000fea000383ffff */
.L_x_193:
[----:B0-----:R0:W1:Y:S02]  /*9c80*/  SYNCS.PHASECHK.TRANS64.TRYWAIT P0, [R6+URZ], R5 ;  /* 0x00000005060075a7 */ /* 0x001064000800017f */
[----:B-1----:R-:W-:Y:S05]  /*9c90*/  @!P0 NANOSLEEP.SYNCS 0x989680 ;  /* 0x009896800000895d */ /* 0x002fea0003900000 */
[----:B------:R-:W1:Y:S02]  /*9ca0*/  @!P0 SYNCS.PHASECHK.TRANS64 P0, [R6+URZ], R5 ;  /* 0x00000005060085a7 */ /* 0x000e64000800007f */
[----:B-1----:R-:W-:Y:S05]  /*9cb0*/  @!P0 BRA `(.L_x_193) ;  /* 0xfffffffc00f08947 */ /* 0x002fea000383ffff */
[----:B------:R-:W-:Y:S05]  /*9cc0*/  BRA `(.L_x_214) ;  /* 0xfffffff400fc7947 */ /* 0x000fea000383ffff */
.L_x_194:
[----:B0-----:R0:W1:Y:S02]  /*9cd0*/  SYNCS.PHASECHK.TRANS64.TRYWAIT P0, [R9+URZ], R4 ;  /* 0x00000004090075a7 */ /* 0x001064000800017f */
[----:B-1----:R-:W-:Y:S05]  /*9ce0*/  @!P0 NANOSLEEP.SYNCS 0x989680 ;  /* 0x009896800000895d */ /* 0x002fea0003900000 */
[----:B------:R-:W1:Y:S02]  /*9cf0*/  @!P0 SYNCS.PHASECHK.TRANS64 P0, [R9+URZ], R4 ;  /* 0x00000004090085a7 */ /* 0x000e64000800007f */
[----:B-1----:R-:W-:Y:S05]  /*9d00*/  @!P0 BRA `(.L_x_194) ;  /* 0xfffffffc00f08947 */ /* 0x002fea000383ffff */
[----:B------:R-:W-:Y:S05]  /*9d10*/  BRA `(.L_x_215) ;  /* 0xfffffff8000c7947 */ /* 0x000fea000383ffff */
.L_x_195:
[----:B0-----:R0:W1:Y:S02]  /*9d20*/  SYNCS.PHASECHK.TRANS64.TRYWAIT P0, [R6+URZ], R5 ;  /* 0x00000005060075a7 */ /* 0x001064000800017f */
[----:B-1----:R-:W-:Y:S05]  /*9d30*/  @!P0 NANOSLEEP.SYNCS 0x989680 ;  /* 0x009896800000895d */ /* 0x002fea0003900000 */
[----:B------:R-:W1:Y:S02]  /*9d40*/  @!P0 SYNCS.PHASECHK.TRANS64 P0, [R6+URZ], R5 ;  /* 0x00000005060085a7 */ /* 0x000e64000800007f */
[----:B-1----:R-:W-:Y:S05]  /*9d50*/  @!P0 BRA `(.L_x_195) ;  /* 0xfffffffc00f08947 */ /* 0x002fea000383ffff */
[----:B------:R-:W-:Y:S05]  /*9d60*/  BRA `(.L_x_216) ;  /* 0xfffffff8001c7947 */ /* 0x000fea000383ffff */
.L_x_196:
[----:B0-----:R0:W1:Y:S02]  /*9d70*/  SYNCS.PHASECHK.TRANS64.TRYWAIT P0, [R9+URZ], R4 ;  /* 0x00000004090075a7 */ /* 0x001064000800017f */
[----:B-1----:R-:W-:Y:S05]  /*9d80*/  @!P0 NANOSLEEP.SYNCS 0x989680 ;  /* 0x009896800000895d */ /* 0x002fea0003900000 */
[----:B------:R-:W1:Y:S02]  /*9d90*/  @!P0 SYNCS.PHASECHK.TRANS64 P0, [R9+URZ], R4 ;  /* 0x00000004090085a7 */ /* 0x000e64000800007f */
[----:B-1----:R-:W-:Y:S05]  /*9da0*/  @!P0 BRA `(.L_x_196) ;  /* 0xfffffffc00f08947 */ /* 0x002fea000383ffff */
[----:B------:R-:W-:Y:S05]  /*9db0*/  BRA `(.L_x_217) ;  /* 0xfffffff8002c7947 */ /* 0x000fea000383ffff */
.L_x_197:
[----:B0-----:R0:W1:Y:S02]  /*9dc0*/  SYNCS.PHASECHK.TRANS64.TRYWAIT P0, [R6+URZ], R5 ;  /* 0x00000005060075a7 */ /* 0x001064000800017f */
[----:B-1----:R-:W-:Y:S05]  /*9dd0*/  @!P0 NANOSLEEP.SYNCS 0x989680 ;  /* 0x009896800000895d */ /* 0x002fea0003900000 */
[----:B------:R-:W1:Y:S02]  /*9de0*/  @!P0 SYNCS.PHASECHK.TRANS64 P0, [R6+URZ], R5 ;  /* 0x00000005060085a7 */ /* 0x000e64000800007f */
[----:B-1----:R-:W-:Y:S05]  /*9df0*/  @!P0 BRA `(.L_x_197) ;  /* 0xfffffffc00f08947 */ /* 0x002fea000383ffff */
[----:B------:R-:W-:Y:S05]  /*9e00*/  BRA `(.L_x_218) ;  /* 0xfffffff8003c7947 */ /* 0x000fea000383ffff */
.L_x_198:
[----:B0-----:R0:W1:Y:S02]  /*9e10*/  SYNCS.PHASECHK.TRANS64.TRYWAIT P0, [R9+URZ], R4 ;  /* 0x00000004090075a7 */ /* 0x001064000800017f */
[----:B-1----:R-:W-:Y:S05]  /*9e20*/  @!P0 NANOSLEEP.SYNCS 0x989680 ;  /* 0x009896800000895d */ /* 0x002fea0003900000 */
[----:B------:R-:W1:Y:S02]  /*9e30*/  @!P0 SYNCS.PHASECHK.TRANS64 P0, [R9+URZ], R4 ;  /* 0x00000004090085a7 */ /* 0x000e64000800007f */
[----:B-1----:R-:W-:Y:S05]  /*9e40*/  @!P0 BRA `(.L_x_198) ;  /* 0xfffffffc00f08947 */ /* 0x002fea000383ffff */
[----:B------:R-:W-:Y:S05]  /*9e50*/  BRA `(.L_x_219) ;  /* 0xfffffff8004c7947 */ /* 0x000fea000383ffff */
.L_x_199:
[----:B0-----:R0:W1:Y:S02]  /*9e60*/  SYNCS.PHASECHK.TRANS64.TRYWAIT P0, [R6+URZ], R5 ;  /* 0x00000005060075a7 */ /* 0x001064000800017f */
[----:B-1----:R-:W-:Y:S05]  /*9e70*/  @!P0 NANOSLEEP.SYNCS 0x989680 ;  /* 0x009896800000895d */ /* 0x002fea0003900000 */
[----:B------:R-:W1:Y:S02]  /*9e80*/  @!P0 SYNCS.PHASECHK.TRANS64 P0, [R6+URZ], R5 ;  /* 0x00000005060085a7 */ /* 0x000e64000800007f */
[----:B-1----:R-:W-:Y:S05]  /*9e90*/  @!P0 BRA `(.L_x_199) ;  /* 0xfffffffc00f08947 */ /* 0x002fea000383ffff */
[----:B------:R-:W-:Y:S05]  /*9ea0*/  BRA `(.L_x_220) ;  /* 0xfffffff800547947 */ /* 0x000fea000383ffff */
.L_x_221:
[----:B------:R-:W-:-:S00]  /*9eb0*/  BRA `(.L_x_221) ;  /* 0xfffffffc00fc7947 */ /* 0x000fc0000383ffff */
[----:B------:R-:W-:-:S00]  /*9ec0*/  NOP ;  /* 0x0000000000007918 */ /* 0x000fc00000000000 */
        /* <DEDUP_REMOVED lines=11> */
.L_x_222:


//--------------------- .nv.shared._ZN7cutlass13device_kernelINS_4gemm6kernel13GemmUniversalIN4cute5tupleIJiiiiEEENS1_10collective13CollectiveMmaINS1_37MainloopSm90TmaGmmaWarpSpecializedFP8ILi14ENS5_IJNS4_1CILi1EEESB_SB_EEENS1_35KernelTmaWarpSpecializedCooperativeEEENS5_IJNSA_ILi128EEESF_NSA_ILi64EEEEEENS_12float_e5m2_tENS5_IJlSB_lEEESI_SJ_NS4_8TiledMMAINS4_8MMA_AtomIJNS4_4SM904GMMA31MMA_64x128x32_F32E5M2E5M2_SS_TNILNSN_7ScaleInE1ELSP_1EEEEEENS4_6LayoutINS5_IJNSA_ILi2EEESB_SB_EEENS5_IJSB_NSA_ILi0EEESV_EEEEENS5_IJNS4_10UnderscoreESY_SY_EEEEENS4_13SM90_TMA_LOADENS4_14ComposedLayoutINS4_7SwizzleILi2ELi4ELi3EEENS4_18smem_ptr_flag_bitsILi8EEENSS_INS5_IJNSA_ILi8EEESG_EEENS5_IJSG_SB_EEEEEEEvNS4_8identityES11_S1B_vS1C_EENS_8epilogue10collective6detail29Sm90TmaWarpSpecializedAdapterINS1F_15DefaultEpilogueISI_SJ_SJ_NS1E_6thread17LinearCombinationISI_Li1EffLNS1J_9ScaleType4KindE0ELNS_15FloatRoundStyleE2ESI_EENS1_15EpilogueDefaultEEEEEvvEEEEvNT_6ParamsE --------------------------
	.section	.nv.shared._ZN7cutlass13device_kernelINS_4gemm6kernel13GemmUniversalIN4cute5tupleIJiiiiEEENS1_10collective13CollectiveMmaINS1_37MainloopSm90TmaGmmaWarpSpecializedFP8ILi14ENS5_IJNS4_1CILi1EEESB_SB_EEENS1_35KernelTmaWarpSpecializedCooperativeEEENS5_IJNSA_ILi128EEESF_NSA_ILi64EEEEEENS_12float_e5m2_tENS5_IJlSB_lEEESI_SJ_NS4_8TiledMMAINS4_8MMA_AtomIJNS4_4SM904GMMA31MMA_64x128x32_F32E5M2E5M2_SS_TNILNSN_7ScaleInE1ELSP_1EEEEEENS4_6LayoutINS5_IJNSA_ILi2EEESB_SB_EEENS5_IJSB_NSA_ILi0EEESV_EEEEENS5_IJNS4_10UnderscoreESY_SY_EEEEENS4_13SM90_TMA_LOADENS4_14ComposedLayoutINS4_7SwizzleILi2ELi4ELi3EEENS4_18smem_ptr_flag_bitsILi8EEENSS_INS5_IJNSA_ILi8EEESG_EEENS5_IJSG_SB_EEEEEEEvNS4_8identityES11_S1B_vS1C_EENS_8epilogue10collective6detail29Sm90TmaWarpSpecializedAdapterINS1F_15DefaultEpilogueISI_SJ_SJ_NS1E_6thread17LinearCombinationISI_Li1EffLNS1J_9ScaleType4KindE0ELNS_15FloatRoundStyleE2ESI_EENS1_15EpilogueDefaultEEEEEvvEEEEvNT_6ParamsE,"aw",@nobits
	.sectionflags	@""
	.align	16
	.zero		1024


//--------------------- .nv.shared.reserved.0     --------------------------
	.section	.nv.shared.reserved.0,"aw",@nobits
	.weak		__nv_reservedSMEM_offset_0_alias
	.size		__nv_reservedSMEM_offset_0_alias, 0, 0
	.other		__nv_reservedSMEM_offset_0_alias,@"STO_CUDA_RESERVED_SHARED STV_DEFAULT"
__nv_reservedSMEM_offset_0_alias:
	.zero		0


//--------------------- .nv.global                --------------------------
	.section	.nv.global,"aw",@nobits
.nv.global:
	.type		_ZN40_INTERNAL_b101358d_4_k_cu_b2232634_289774cute1_E,@object
	.size		_ZN40_INTERNAL_b101358d_4_k_cu_b2232634_289774cute1_E,(_ZN40_INTERNAL_b101358d_4_k_cu_b2232634_289774cuda3std3__45__cpo6cbeginE - _ZN40_INTERNAL_b101358d_4_k_cu_b2232634_289774cute1_E)
_ZN40_INTERNAL_b101358d_4_k_cu_b2232634_289774cute1_E:
	.zero		1
	.type		_ZN40_INTERNAL_b101358d_4_k_cu_b2232634_289774cuda3std3__45__cpo6cbeginE,@object
	.size		_ZN40_INTERNAL_b101358d_4_k_cu_b2232634_289774cuda3std3__45__cpo6cbeginE,(_ZN40_INTERNAL_b101358d_4_k_cu_b2232634_289774cuda3std3__48in_placeE - _ZN40_INTERNAL_b101358d_4_k_cu_b2232634_289774cuda3std3__45__cpo6cbeginE)
_ZN40_INTERNAL_b101358d_4_k_cu_b2232634_289774cuda3std3__45__cpo6cbeginE:
	.zero		1
	.type		_ZN40_INTERNAL_b101358d_4_k_cu_b2232634_289774cuda3std3__48in_placeE,@object
	.size		_ZN40_INTERNAL_b101358d_4_k_cu_b2232634_289774cuda3std3__48in_placeE,(_ZN40_INTERNAL_b101358d_4_k_cu_b2232634_289774cuda3std6ranges3__45__cpo9iter_moveE - _ZN40_INTERNAL_b101358d_4_k_cu_b2232634_289774cuda3std3__48in_placeE)
_ZN40_INTERNAL_b101358d_4_k_cu_b2232634_289774cuda3std3__48in_placeE:
	.zero		1
	.type		_ZN40_INTERNAL_b101358d_4_k_cu_b2232634_289774cuda3std6ranges3__45__cpo9iter_moveE,@object
	.size		_ZN40_INTERNAL_b101358d_4_k_cu_b2232634_289774cuda3std6ranges3__45__cpo9iter_moveE,(_ZN40_INTERNAL_b101358d_4_k_cu_b2232634_289774cuda3std3__45__cpo5beginE - _ZN40_INTERNAL_b101358d_4_k_cu_b2232634_289774cuda3std6ranges3__45__cpo9iter_moveE)
_ZN40_INTERNAL_b101358d_4_k_cu_b2232634_289774cuda3std6ranges3__45__cpo9iter_moveE:
	.zero		1
	.type		_ZN40_INTERNAL_b101358d_4_k_cu_b2232634_289774cuda3std3__45__cpo5beginE,@object
	.size		_ZN40_INTERNAL_b101358d_4_k_cu_b2232634_289774cuda3std3__45__cpo5beginE,(_ZN40_INTERNAL_b101358d_4_k_cu_b2232634_289774cuda3std3__442_GLOBAL__N__b101358d_4_k_cu_b2232634_289776ignoreE - _ZN40_INTERNAL_b101358d_4_k_cu_b2232634_289774cuda3std3__45__cpo5beginE)
_ZN40_INTERNAL_b101358d_4_k_cu_b2232634_289774cuda3std3__45__cpo5beginE:
	.zero		1
	.type		_ZN40_INTERNAL_b101358d_4_k_cu_b2232634_289774cuda3std3__442_GLOBAL__N__b101358d_4_k_cu_b2232634_289776ignoreE,@object
	.size		_ZN40_INTERNAL_b101358d_4_k_cu_b2232634_289774cuda3std3__442_GLOBAL__N__b101358d_4_k_cu_b2232634_289776ignoreE,(_ZN40_INTERNAL_b101358d_4_k_cu_b2232634_289774cute7productE - _ZN40_INTERNAL_b101358d_4_k_cu_b2232634_289774cuda3std3__442_GLOBAL__N__b101358d_4_k_cu_b2232634_289776ignoreE)
_ZN40_INTERNAL_b101358d_4_k_cu_b2232634_289774cuda3std3__442_GLOBAL__N__b101358d_4_k_cu_b2232634_289776ignoreE:
	.zero		1
	.type		_ZN40_INTERNAL_b101358d_4_k_cu_b2232634_289774cute7productE,@object
	.size		_ZN40_INTERNAL_b101358d_4_k_cu_b2232634_289774cute7productE,(_ZN40_INTERNAL_b101358d_4_k_cu_b2232634_289774cuda3std3__45__cpo3endE - _ZN40_INTERNAL_b101358d_4_k_cu_b2232634_289774cute7productE)
_ZN40_INTERNAL_b101358d_4_k_cu_b2232634_289774cute7productE:
	.zero		1
	.type		_ZN40_INTERNAL_b101358d_4_k_cu_b2232634_289774cuda3std3__45__cpo3endE,@object
	.size		_ZN40_INTERNAL_b101358d_4_k_cu_b2232634_289774cuda3std3__45__cpo3endE,(_ZN40_INTERNAL_b101358d_4_k_cu_b2232634_289774cuda3std3__419piecewise_constructE - _ZN40_INTERNAL_b101358d_4_k_cu_b2232634_289774cuda3std3__45__cpo3endE)
_ZN40_INTERNAL_b101358d_4_k_cu_b2232634_289774cuda3std3__45__cpo3endE:
	.zero		1
	.type		_ZN40_INTERNAL_b101358d_4_k_cu_b2232634_289774cuda3std3__419piecewise_constructE,@object
	.size		_ZN40_INTERNAL_b101358d_4_k_cu_b2232634_289774cuda3std3__419piecewise_constructE,(_ZN40_INTERNAL_b101358d_4_k_cu_b2232634_289774cuda3std3__45__cpo4cendE - _ZN40_INTERNAL_b101358d_4_k_cu_b2232634_289774cuda3std3__419piecewise_constructE)
_ZN40_INTERNAL_b101358d_4_k_cu_b2232634_289774cuda3std3__419piecewise_constructE:
	.zero		1
	.type		_ZN40_INTERNAL_b101358d_4_k_cu_b2232634_289774cuda3std3__45__cpo4cendE,@object
	.size		_ZN40_INTERNAL_b101358d_4_k_cu_b2232634_289774cuda3std3__45__cpo4cendE,(_ZN40_INTERNAL_b101358d_4_k_cu_b2232634_289774cuda3std6ranges3__45__cpo4swapE - _ZN40_INTERNAL_b101358d_4_k_cu_b2232634_289774cuda3std3__45__cpo4cendE)
_ZN40_INTERNAL_b101358d_4_k_cu_b2232634_289774cuda3std3__45__cpo4cendE:
	.zero		1
	.type		_ZN40_INTERNAL_b101358d_4_k_cu_b2232634_289774cuda3std6ranges3__45__cpo4swapE,@object
	.size		_ZN40_INTERNAL_b101358d_4_k_cu_b2232634_289774cuda3std6ranges3__45__cpo4swapE,(.L_7 - _ZN40_INTERNAL_b101358d_4_k_cu_b2232634_289774cuda3std6ranges3__45__cpo4swapE)
_ZN40_INTERNAL_b101358d_4_k_cu_b2232634_289774cuda3std6ranges3__45__cpo4swapE:
	.zero		1
.L_7:


//--------------------- .nv.constant0._ZN7cutlass13device_kernelINS_4gemm6kernel13GemmUniversalIN4cute5tupleIJiiiiEEENS1_10collective13CollectiveMmaINS1_37MainloopSm90TmaGmmaWarpSpecializedFP8ILi14ENS5_IJNS4_1CILi1EEESB_SB_EEENS1_35KernelTmaWarpSpecializedCooperativeEEENS5_IJNSA_ILi128EEESF_NSA_ILi64EEEEEENS_12float_e5m2_tENS5_IJlSB_lEEESI_SJ_NS4_8TiledMMAINS4_8MMA_AtomIJNS4_4SM904GMMA31MMA_64x128x32_F32E5M2E5M2_SS_TNILNSN_7ScaleInE1ELSP_1EEEEEENS4_6LayoutINS5_IJNSA_ILi2EEESB_SB_EEENS5_IJSB_NSA_ILi0EEESV_EEEEENS5_IJNS4_10UnderscoreESY_SY_EEEEENS4_13SM90_TMA_LOADENS4_14ComposedLayoutINS4_7SwizzleILi2ELi4ELi3EEENS4_18smem_ptr_flag_bitsILi8EEENSS_INS5_IJNSA_ILi8EEESG_EEENS5_IJSG_SB_EEEEEEEvNS4_8identityES11_S1B_vS1C_EENS_8epilogue10collective6detail29Sm90TmaWarpSpecializedAdapterINS1F_15DefaultEpilogueISI_SJ_SJ_NS1E_6thread17LinearCombinationISI_Li1EffLNS1J_9ScaleType4KindE0ELNS_15FloatRoundStyleE2ESI_EENS1_15EpilogueDefaultEEEEEvvEEEEvNT_6ParamsE --------------------------
	.section	.nv.constant0._ZN7cutlass13device_kernelINS_4gemm6kernel13GemmUniversalIN4cute5tupleIJiiiiEEENS1_10collective13CollectiveMmaINS1_37MainloopSm90TmaGmmaWarpSpecializedFP8ILi14ENS5_IJNS4_1CILi1EEESB_SB_EEENS1_35KernelTmaWarpSpecializedCooperativeEEENS5_IJNSA_ILi128EEESF_NSA_ILi64EEEEEENS_12float_e5m2_tENS5_IJlSB_lEEESI_SJ_NS4_8TiledMMAINS4_8MMA_AtomIJNS4_4SM904GMMA31MMA_64x128x32_F32E5M2E5M2_SS_TNILNSN_7ScaleInE1ELSP_1EEEEEENS4_6LayoutINS5_IJNSA_ILi2EEESB_SB_EEENS5_IJSB_NSA_ILi0EEESV_EEEEENS5_IJNS4_10UnderscoreESY_SY_EEEEENS4_13SM90_TMA_LOADENS4_14ComposedLayoutINS4_7SwizzleILi2ELi4ELi3EEENS4_18smem_ptr_flag_bitsILi8EEENSS_INS5_IJNSA_ILi8EEESG_EEENS5_IJSG_SB_EEEEEEEvNS4_8identityES11_S1B_vS1C_EENS_8epilogue10collective6detail29Sm90TmaWarpSpecializedAdapterINS1F_15DefaultEpilogueISI_SJ_SJ_NS1E_6thread17LinearCombinationISI_Li1EffLNS1J_9ScaleType4KindE0ELNS_15FloatRoundStyleE2ESI_EENS1_15EpilogueDefaultEEEEEvvEEEEvNT_6ParamsE,"a",@progbits
	.sectionflags	@""
	.align	4
.nv.constant0._ZN7cutlass13device_kernelINS_4gemm6kernel13GemmUniversalIN4cute5tupleIJiiiiEEENS1_10collective13CollectiveMmaINS1_37MainloopSm90TmaGmmaWarpSpecializedFP8ILi14ENS5_IJNS4_1CILi1EEESB_SB_EEENS1_35KernelTmaWarpSpecializedCooperativeEEENS5_IJNSA_ILi128EEESF_NSA_ILi64EEEEEENS_12float_e5m2_tENS5_IJlSB_lEEESI_SJ_NS4_8TiledMMAINS4_8MMA_AtomIJNS4_4SM904GMMA31MMA_64x128x32_F32E5M2E5M2_SS_TNILNSN_7ScaleInE1ELSP_1EEEEEENS4_6LayoutINS5_IJNSA_ILi2EEESB_SB_EEENS5_IJSB_NSA_ILi0EEESV_EEEEENS5_IJNS4_10UnderscoreESY_SY_EEEEENS4_13SM90_TMA_LOADENS4_14ComposedLayoutINS4_7SwizzleILi2ELi4ELi3EEENS4_18smem_ptr_flag_bitsILi8EEENSS_INS5_IJNSA_ILi8EEESG_EEENS5_IJSG_SB_EEEEEEEvNS4_8identityES11_S1B_vS1C_EENS_8epilogue10collective6detail29Sm90TmaWarpSpecializedAdapterINS1F_15DefaultEpilogueISI_SJ_SJ_NS1E_6thread17LinearCombinationISI_Li1EffLNS1J_9ScaleType4KindE0ELNS_15FloatRoundStyleE2ESI_EENS1_15EpilogueDefaultEEEEEvvEEEEvNT_6ParamsE:
	.zero		1664


//--------------------- SYMBOLS --------------------------

	.type		.nv.reservedSmem.offset0,@object
	.size		.nv.reservedSmem.offset0,0x4
